	.target	sm_90a

	.elftype	@"ET_EXEC"


//--------------------- .note.nv.tkinfo           --------------------------
	.section	.note.nv.tkinfo,"",@"SHT_NOTE"
	.sectionflags	@"SHF_NOTE_NV_TKINFO"
	.tkinfo
        /*0018*/ 	.word	0x00000002
        /*0030*/ 	.string	""
        /*0030*/ 	.string	"ptxas"
        /*0030*/ 	.string	"Cuda compilation tools, release 13.0, V13.0.88"
        /*0030*/ 	.string	"Build cuda_13.0.r13.0/compiler.36424714_0"
        /*0030*/ 	.string	"-v  -suppress-debug-info  -lineinfo  -arch sm_90a "



//--------------------- .note.nv.cuinfo           --------------------------
	.section	.note.nv.cuinfo,"",@"SHT_NOTE"
	.sectionflags	@"SHF_NOTE_NV_CUINFO"
        /*0018*/ 	.short	0x0002
        /*001a*/ 	.short	0x005a
        /*001c*/ 	.short	0x0082
	.zero		2


//--------------------- .nv.info                  --------------------------
	.section	.nv.info,"",@"SHT_CUDA_INFO"
	.align	4


	//----- nvinfo : EIATTR_REGCOUNT
	.align		4
        /*0000*/ 	.byte	0x04, 0x2f
        /*0002*/ 	.short	(.L_1 - .L_0)
	.align		4
.L_0:
        /*0004*/ 	.word	index@(matmul_kernel)
        /*0008*/ 	.word	0x000000ff


	//----- nvinfo : EIATTR_FRAME_SIZE
	.align		4
.L_1:
        /*000c*/ 	.byte	0x04, 0x11
        /*000e*/ 	.short	(.L_3 - .L_2)
	.align		4
.L_2:
        /*0010*/ 	.word	index@(matmul_kernel)
        /*0014*/ 	.word	0x00000010


	//----- nvinfo : EIATTR_MIN_STACK_SIZE
	.align		4
.L_3:
        /*0018*/ 	.byte	0x04, 0x12
        /*001a*/ 	.short	(.L_5 - .L_4)
	.align		4
.L_4:
        /*001c*/ 	.word	index@(matmul_kernel)
        /*0020*/ 	.word	0x00000010
.L_5:


//--------------------- .nv.compat                --------------------------
	.section	.nv.compat,"",@"SHT_CUDA_COMPAT_INFO"
	.align	4
        /*0000*/ 	.byte	0x02, 0x09, 0x01, 0x00, 0x02, 0x02, 0x04, 0x00, 0x02, 0x05, 0x05, 0x00, 0x03, 0x07, 0x01, 0x01
        /*0010*/ 	.byte	0x02, 0x03, 0x00, 0x00, 0x02, 0x06, 0x01, 0x00, 0x04, 0x0b, 0x08, 0x00, 0x00, 0x00, 0x00, 0x00
        /*0020*/ 	.byte	0x00, 0x00, 0x00, 0x00


//--------------------- .nv.info.matmul_kernel    --------------------------
	.section	.nv.info.matmul_kernel,"",@"SHT_CUDA_INFO"
	.sectionflags	@""
	.align	4


	//----- nvinfo : EIATTR_CUDA_API_VERSION
	.align		4
        /*0000*/ 	.byte	0x04, 0x37
        /*0002*/ 	.short	(.L_7 - .L_6)
.L_6:
        /*0004*/ 	.word	0x00000082


	//----- nvinfo : EIATTR_KPARAM_INFO
	.align		4
.L_7:
        /*0008*/ 	.byte	0x04, 0x17
        /*000a*/ 	.short	(.L_9 - .L_8)
.L_8:
        /*000c*/ 	.word	0x00000000
        /*0010*/ 	.short	0x000d
        /*0012*/ 	.short	0x0048
        /*0014*/ 	.byte	0x00, 0xf4, 0x21, 0x00


	//----- nvinfo : EIATTR_KPARAM_INFO
	.align		4
.L_9:
        /*0018*/ 	.byte	0x04, 0x17
        /*001a*/ 	.short	(.L_11 - .L_10)
.L_10:
        /*001c*/ 	.word	0x00000000
        /*0020*/ 	.short	0x000c
        /*0022*/ 	.short	0x0040
        /*0024*/ 	.byte	0x00, 0xf4, 0x21, 0x00


	//----- nvinfo : EIATTR_KPARAM_INFO
	.align		4
.L_11:
        /*0028*/ 	.byte	0x04, 0x17
        /*002a*/ 	.short	(.L_13 - .L_12)
.L_12:
        /*002c*/ 	.word	0x00000000
        /*0030*/ 	.short	0x000b
        /*0032*/ 	.short	0x0038
        /*0034*/ 	.byte	0x00, 0xf0, 0x11, 0x00


	//----- nvinfo : EIATTR_KPARAM_INFO
	.align		4
.L_13:
        /*0038*/ 	.byte	0x04, 0x17
        /*003a*/ 	.short	(.L_15 - .L_14)
.L_14:
        /*003c*/ 	.word	0x00000000
        /*0040*/ 	.short	0x000a
        /*0042*/ 	.short	0x0034
        /*0044*/ 	.byte	0x00, 0xf0, 0x11, 0x00


	//----- nvinfo : EIATTR_KPARAM_INFO
	.align		4
.L_15:
        /*0048*/ 	.byte	0x04, 0x17
        /*004a*/ 	.short	(.L_17 - .L_16)
.L_16:
        /*004c*/ 	.word	0x00000000
        /*0050*/ 	.short	0x0009
        /*0052*/ 	.short	0x0030
        /*0054*/ 	.byte	0x00, 0xf0, 0x11, 0x00


	//----- nvinfo : EIATTR_KPARAM_INFO
	.align		4
.L_17:
        /*0058*/ 	.byte	0x04, 0x17
        /*005a*/ 	.short	(.L_19 - .L_18)
.L_18:
        /*005c*/ 	.word	0x00000000
        /*0060*/ 	.short	0x0008
        /*0062*/ 	.short	0x002c
        /*0064*/ 	.byte	0x00, 0xf0, 0x11, 0x00


	//----- nvinfo : EIATTR_KPARAM_INFO
	.align		4
.L_19:
        /*0068*/ 	.byte	0x04, 0x17
        /*006a*/ 	.short	(.L_21 - .L_20)
.L_20:
        /*006c*/ 	.word	0x00000000
        /*0070*/ 	.short	0x0007
        /*0072*/ 	.short	0x0028
        /*0074*/ 	.byte	0x00, 0xf0, 0x11, 0x00


	//----- nvinfo : EIATTR_KPARAM_INFO
	.align		4
.L_21:
        /*0078*/ 	.byte	0x04, 0x17
        /*007a*/ 	.short	(.L_23 - .L_22)
.L_22:
        /*007c*/ 	.word	0x00000000
        /*0080*/ 	.short	0x0006
        /*0082*/ 	.short	0x0024
        /*0084*/ 	.byte	0x00, 0xf0, 0x11, 0x00


	//----- nvinfo : EIATTR_KPARAM_INFO
	.align		4
.L_23:
        /*0088*/ 	.byte	0x04, 0x17
        /*008a*/ 	.short	(.L_25 - .L_24)
.L_24:
        /*008c*/ 	.word	0x00000000
        /*0090*/ 	.short	0x0005
        /*0092*/ 	.short	0x0020
        /*0094*/ 	.byte	0x00, 0xf0, 0x11, 0x00


	//----- nvinfo : EIATTR_KPARAM_INFO
	.align		4
.L_25:
        /*0098*/ 	.byte	0x04, 0x17
        /*009a*/ 	.short	(.L_27 - .L_26)
.L_26:
        /*009c*/ 	.word	0x00000000
        /*00a0*/ 	.short	0x0004
        /*00a2*/ 	.short	0x001c
        /*00a4*/ 	.byte	0x00, 0xf0, 0x11, 0x00


	//----- nvinfo : EIATTR_KPARAM_INFO
	.align		4
.L_27:
        /*00a8*/ 	.byte	0x04, 0x17
        /*00aa*/ 	.short	(.L_29 - .L_28)
.L_28:
        /*00ac*/ 	.word	0x00000000
        /*00b0*/ 	.short	0x0003
        /*00b2*/ 	.short	0x0018
        /*00b4*/ 	.byte	0x00, 0xf0, 0x11, 0x00


	//----- nvinfo : EIATTR_KPARAM_INFO
	.align		4
.L_29:
        /*00b8*/ 	.byte	0x04, 0x17
        /*00ba*/ 	.short	(.L_31 - .L_30)
.L_30:
        /*00bc*/ 	.word	0x00000000
        /*00c0*/ 	.short	0x0002
        /*00c2*/ 	.short	0x0010
        /*00c4*/ 	.byte	0x00, 0xf4, 0x21, 0x00


	//----- nvinfo : EIATTR_KPARAM_INFO
	.align		4
.L_31:
        /*00c8*/ 	.byte	0x04, 0x17
        /*00ca*/ 	.short	(.L_33 - .L_32)
.L_32:
        /*00cc*/ 	.word	0x00000000
        /*00d0*/ 	.short	0x0001
        /*00d2*/ 	.short	0x0008
        /*00d4*/ 	.byte	0x00, 0xf4, 0x21, 0x00


	//----- nvinfo : EIATTR_KPARAM_INFO
	.align		4
.L_33:
        /*00d8*/ 	.byte	0x04, 0x17
        /*00da*/ 	.short	(.L_35 - .L_34)
.L_34:
        /*00dc*/ 	.word	0x00000000
        /*00e0*/ 	.short	0x0000
        /*00e2*/ 	.short	0x0000
        /*00e4*/ 	.byte	0x00, 0xf4, 0x21, 0x00


	//----- nvinfo : EIATTR_SPARSE_MMA_MASK
	.align		4
.L_35:
        /*00e8*/ 	.byte	0x03, 0x50
        /*00ea*/ 	.short	0x0000


	//----- nvinfo : EIATTR_MAXREG_COUNT
	.align		4
        /*00ec*/ 	.byte	0x03, 0x1b
        /*00ee*/ 	.short	0x00ff


	//----- nvinfo : EIATTR_NUM_BARRIERS
	.align		4
        /*00f0*/ 	.byte	0x02, 0x4c
        /*00f2*/ 	.byte	0x01
	.zero		1


	//----- nvinfo : EIATTR_ANNOTATIONS
	.align		4
        /*00f4*/ 	.byte	0x04, 0x55
        /*00f6*/ 	.short	(.L_37 - .L_36)


	//   ....[0]....
.L_36:
        /*00f8*/ 	.word	0x00000001
        /*00fc*/ 	.byte	0x20, 0x07, 0x00, 0x00, 0x01, 0x00, 0x00, 0x00, 0x10, 0x08, 0x00, 0x00, 0x01, 0x00, 0x00, 0x00
        /*010c*/ 	.byte	0x20, 0x4f, 0x00, 0x00, 0x01, 0x00, 0x00, 0x00, 0x60, 0x4f, 0x00, 0x00, 0x01, 0x00, 0x00, 0x00
        /*011c*/ 	.byte	0x40, 0x51, 0x00, 0x00, 0x01, 0x00, 0x00, 0x00, 0x80, 0x58, 0x00, 0x00, 0x01, 0x00, 0x00, 0x00
        /*012c*/ 	.byte	0x30, 0x7c, 0x00, 0x00, 0x01, 0x00, 0x00, 0x00, 0x20, 0x98, 0x00, 0x00, 0x01, 0x00, 0x00, 0x00
        /*013c*/ 	.byte	0x00, 0x9e, 0x00, 0x00


	//----- nvinfo : EIATTR_MERCURY_ISA_VERSION
	.align		4
.L_37:
        /*0140*/ 	.byte	0x03, 0x5f
        /*0142*/ 	.short	0x0101


	//----- nvinfo : EIATTR_EXIT_INSTR_OFFSETS
	.align		4
        /*0144*/ 	.byte	0x04, 0x1c
        /*0146*/ 	.short	(.L_39 - .L_38)


	//   ....[0]....
.L_38:
        /*0148*/ 	.word	0x0000ad80


	//   ....[1]....
        /*014c*/ 	.word	0x0000ada0


	//----- nvinfo : EIATTR_REQNTID
	.align		4
.L_39:
        /*0150*/ 	.byte	0x04, 0x10
        /*0152*/ 	.short	(.L_41 - .L_40)
.L_40:
        /*0154*/ 	.word	0x00000080
        /*0158*/ 	.word	0x00000001
        /*015c*/ 	.word	0x00000001


	//----- nvinfo : EIATTR_CBANK_PARAM_SIZE
	.align		4
.L_41:
        /*0160*/ 	.byte	0x03, 0x19
        /*0162*/ 	.short	0x0050


	//----- nvinfo : EIATTR_PARAM_CBANK
	.align		4
        /*0164*/ 	.byte	0x04, 0x0a
        /*0166*/ 	.short	(.L_43 - .L_42)
	.align		4
.L_42:
        /*0168*/ 	.word	index@(.nv.constant0.matmul_kernel)
        /*016c*/ 	.short	0x0210
        /*016e*/ 	.short	0x0050


	//----- nvinfo : EIATTR_SW_WAR
	.align		4
.L_43:
        /*0170*/ 	.byte	0x04, 0x36
        /*0172*/ 	.short	(.L_45 - .L_44)
.L_44:
        /*0174*/ 	.word	0x00000008
.L_45:


//--------------------- .nv.callgraph             --------------------------
	.section	.nv.callgraph,"",@"SHT_CUDA_CALLGRAPH"
	.align	4
	.sectionentsize	8
	.align		4
        /*0000*/ 	.word	0x00000000
	.align		4
        /*0004*/ 	.word	0xffffffff
	.align		4
        /*0008*/ 	.word	0x00000000
	.align		4
        /*000c*/ 	.word	0xfffffffe
	.align		4
        /*0010*/ 	.word	0x00000000
	.align		4
        /*0014*/ 	.word	0xfffffffd
	.align		4
        /*0018*/ 	.word	0x00000000
	.align		4
        /*001c*/ 	.word	0xfffffffc


//--------------------- .text.matmul_kernel       --------------------------
	.section	.text.matmul_kernel,"ax",@progbits
	.align	128
        .global         matmul_kernel
        .type           matmul_kernel,@function
        .size           matmul_kernel,(.L_x_4 - matmul_kernel)
        .other          matmul_kernel,@"STO_CUDA_ENTRY STV_DEFAULT"
matmul_kernel:
.text.matmul_kernel:
[----:B------:R-:W0:Y:S08]  /*0000*/  LDC R1, c[0x0][0x28] ;  /* 0x00000a00ff017b82 */ /* 0x000e300000000800 */
[----:B------:R-:W1:Y:S01]  /*0010*/  LDC.64 R54, c[0x0][0x228] ;  /* 0x00008a00ff367b82 */ /* 0x000e620000000a00 */
[----:B------:R-:W2:Y:S01]  /*0020*/  S2R R5, SR_CTAID.X ;  /* 0x0000000000057919 */ /* 0x000ea20000002500 */
[----:B------:R-:W-:Y:S01]  /*0030*/  ULDC UR61, c[0x0][0x230] ;  /* 0x00008c00003d7ab9 */ /* 0x000fe20000000800 */
[----:B0-----:R-:W-:Y:S01]  /*0040*/  VIADD R1, R1, 0xfffffff0 ;  /* 0xfffffff001017836 */ /* 0x001fe20000000000 */
[----:B------:R-:W-:Y:S01]  /*0050*/  UIADD3 UR61, UR61, 0x7f, URZ ;  /* 0x0000007f3d3d7890 */ /* 0x000fe2000fffe03f */
[----:B------:R-:W0:Y:S01]  /*0060*/  S2R R133, SR_TID.X ;  /* 0x0000000000857919 */ /* 0x000e220000002100 */
[----:B------:R-:W-:Y:S01]  /*0070*/  UMOV UR60, 0x400 ;  /* 0x00000400003c7882 */ /* 0x000fe20000000000 */
[----:B------:R-:W-:Y:S01]  /*0080*/  ULDC.64 UR40, c[0x0][0x208] ;  /* 0x0000820000287ab9 */ /* 0x000fe20000000a00 */
[----:B------:R-:W3:Y:S01]  /*0090*/  S2UR UR4, SR_CgaCtaId ;  /* 0x00000000000479c3 */ /* 0x000ee20000008800 */
[----:B------:R-:W-:Y:S01]  /*00a0*/  UISETP.GT.AND UP0, UPT, UR61, 0x7f, UPT ;  /* 0x0000007f3d00788c */ /* 0x000fe2000bf04270 */
[----:B------:R-:W-:Y:S01]  /*00b0*/  ULDC UR59, c[0x0][0x230] ;  /* 0x00008c00003b7ab9 */ /* 0x000fe20000000800 */
[----:B-1----:R-:W-:-:S05]  /*00c0*/  VIADD R0, R55, 0x3f ;  /* 0x0000003f37007836 */ /* 0x002fca0000000000 */
[----:B------:R-:W-:Y:S01]  /*00d0*/  SHF.R.S32.HI R3, RZ, 0x1f, R0 ;  /* 0x0000001fff037819 */ /* 0x000fe20000011400 */
[----:B---3--:R-:W-:-:S03]  /*00e0*/  ULEA UR60, UR4, UR60, 0x18 ;  /* 0x0000003c043c7291 */ /* 0x008fc6000f8ec03f */
[----:B------:R-:W-:Y:S02]  /*00f0*/  LEA.HI R3, R3, R0, RZ, 0x6 ;  /* 0x0000000003037211 */ /* 0x000fe400078f30ff */
[----:B--2---:R-:W-:Y:S02]  /*0100*/  IABS R8, R5 ;  /* 0x0000000500087213 */ /* 0x004fe40000000000 */
[----:B------:R-:W-:Y:S02]  /*0110*/  SHF.R.S32.HI R4, RZ, 0x6, R3 ;  /* 0x00000006ff047819 */ /* 0x000fe40000011403 */
[----:B0-----:R-:W-:Y:S02]  /*0120*/  LEA.HI R126, R133, 0xe, RZ, 0x1a ;  /* 0x0000000e857e7811 */ /* 0x001fe400078fd0ff */
[-C--:B------:R-:W-:Y:S02]  /*0130*/  IABS R7, R4.reuse ;  /* 0x0000000400077213 */ /* 0x080fe40000000000 */
[----:B------:R-:W-:-:S02]  /*0140*/  IABS R10, R4 ;  /* 0x00000004000a7213 */ /* 0x000fc40000000000 */
[----:B------:R-:W0:Y:S01]  /*0150*/  I2F.RP R0, R7 ;  /* 0x0000000700007306 */ /* 0x000e220000209400 */
[C---:B------:R-:W-:Y:S02]  /*0160*/  LEA.HI R127, R133.reuse, 0x1e, RZ, 0x1a ;  /* 0x0000001e857f7811 */ /* 0x040fe400078fd0ff */
[C---:B------:R-:W-:Y:S02]  /*0170*/  LEA.HI R128, R133.reuse, 0x2e, RZ, 0x1a ;  /* 0x0000002e85807811 */ /* 0x040fe400078fd0ff */
[----:B------:R-:W-:-:S03]  /*0180*/  LEA.HI R129, R133, 0x3e, RZ, 0x1a ;  /* 0x0000003e85817811 */ /* 0x000fc600078fd0ff */
[----:B0-----:R-:W0:Y:S02]  /*0190*/  MUFU.RCP R0, R0 ;  /* 0x0000000000007308 */ /* 0x001e240000001000 */
[----:B0-----:R-:W-:Y:S02]  /*01a0*/  VIADD R2, R0, 0xffffffe ;  /* 0x0ffffffe00027836 */ /* 0x001fe40000000000 */
[----:B------:R-:W-:-:S04]  /*01b0*/  IMAD.MOV R0, RZ, RZ, -R10 ;  /* 0x000000ffff007224 */ /* 0x000fc800078e0a0a */
[----:B------:R0:W1:Y:S02]  /*01c0*/  F2I.FTZ.U32.TRUNC.NTZ R3, R2 ;  /* 0x0000000200037305 */ /* 0x000064000021f000 */
[----:B0-----:R-:W-:Y:S02]  /*01d0*/  IMAD.MOV.U32 R2, RZ, RZ, RZ ;  /* 0x000000ffff027224 */ /* 0x001fe400078e00ff */
[----:B-1----:R-:W-:-:S04]  /*01e0*/  IMAD.MOV R6, RZ, RZ, -R3 ;  /* 0x000000ffff067224 */ /* 0x002fc800078e0a03 */
[----:B------:R-:W-:Y:S02]  /*01f0*/  IMAD R9, R6, R7, RZ ;  /* 0x0000000706097224 */ /* 0x000fe400078e02ff */
[----:B------:R-:W-:Y:S02]  /*0200*/  IMAD.MOV.U32 R6, RZ, RZ, R8 ;  /* 0x000000ffff067224 */ /* 0x000fe400078e0008 */
[----:B------:R-:W-:-:S06]  /*0210*/  IMAD.HI.U32 R3, R3, R9, R2 ;  /* 0x0000000903037227 */ /* 0x000fcc00078e0002 */
[----:B------:R-:W-:-:S04]  /*0220*/  IMAD.HI.U32 R3, R3, R6, RZ ;  /* 0x0000000603037227 */ /* 0x000fc800078e00ff */
[----:B------:R-:W-:-:S05]  /*0230*/  IMAD R0, R3, R0, R6 ;  /* 0x0000000003007224 */ /* 0x000fca00078e0206 */
[----:B------:R-:W-:-:S13]  /*0240*/  ISETP.GT.U32.AND P1, PT, R7, R0, PT ;  /* 0x000000000700720c */ /* 0x000fda0003f24070 */
[----:B------:R-:W-:Y:S02]  /*0250*/  @!P1 IMAD.IADD R0, R0, 0x1, -R7 ;  /* 0x0000000100009824 */ /* 0x000fe400078e0a07 */
[----:B------:R-:W-:Y:S01]  /*0260*/  @!P1 VIADD R3, R3, 0x1 ;  /* 0x0000000103039836 */ /* 0x000fe20000000000 */
[----:B------:R-:W-:Y:S02]  /*0270*/  ISETP.NE.AND P1, PT, R4, RZ, PT ;  /* 0x000000ff0400720c */ /* 0x000fe40003f25270 */
[----:B------:R-:W-:Y:S02]  /*0280*/  ISETP.GE.U32.AND P0, PT, R0, R7, PT ;  /* 0x000000070000720c */ /* 0x000fe40003f06070 */
[----:B------:R-:W-:-:S04]  /*0290*/  LOP3.LUT R0, R5, R4, RZ, 0x3c, !PT ;  /* 0x0000000405007212 */ /* 0x000fc800078e3cff */
[----:B------:R-:W-:Y:S01]  /*02a0*/  ISETP.GE.AND P2, PT, R0, RZ, PT ;  /* 0x000000ff0000720c */ /* 0x000fe20003f46270 */
[----:B------:R-:W-:-:S06]  /*02b0*/  VIADD R0, R54, 0x3f ;  /* 0x0000003f36007836 */ /* 0x000fcc0000000000 */
[----:B------:R-:W-:-:S04]  /*02c0*/  @P0 VIADD R3, R3, 0x1 ;  /* 0x0000000103030836 */ /* 0x000fc80000000000 */
[----:B------:R-:W-:Y:S01]  /*02d0*/  IMAD.MOV.U32 R8, RZ, RZ, R3 ;  /* 0x000000ffff087224 */ /* 0x000fe200078e0003 */
[----:B------:R-:W-:-:S03]  /*02e0*/  SHF.R.S32.HI R3, RZ, 0x1f, R0 ;  /* 0x0000001fff037819 */ /* 0x000fc60000011400 */
[----:B------:R-:W-:Y:S01]  /*02f0*/  @!P2 IMAD.MOV R8, RZ, RZ, -R8 ;  /* 0x000000ffff08a224 */ /* 0x000fe200078e0a08 */
[----:B------:R-:W-:Y:S02]  /*0300*/  LEA.HI R3, R3, R0, RZ, 0x6 ;  /* 0x0000000003037211 */ /* 0x000fe400078f30ff */
[----:B------:R-:W-:-:S04]  /*0310*/  @!P1 LOP3.LUT R8, RZ, R4, RZ, 0x33, !PT ;  /* 0x00000004ff089212 */ /* 0x000fc800078e33ff */
[----:B------:R-:W-:Y:S01]  /*0320*/  LEA.HI.SX32 R3, R3, -R8, 0x1a ;  /* 0x8000000803037211 */ /* 0x000fe200078fd2ff */
[----:B------:R-:W-:-:S03]  /*0330*/  IMAD.MOV R6, RZ, RZ, -R8 ;  /* 0x000000ffff067224 */ /* 0x000fc600078e0a08 */
[----:B------:R-:W-:Y:S01]  /*0340*/  VIMNMX R9, R3, 0x1, PT ;  /* 0x0000000103097848 */ /* 0x000fe20003fe0100 */
[----:B------:R-:W-:-:S03]  /*0350*/  IMAD R6, R4, R6, R5 ;  /* 0x0000000604067224 */ /* 0x000fc600078e0205 */
[-C--:B------:R-:W-:Y:S02]  /*0360*/  IABS R7, R9.reuse ;  /* 0x0000000900077213 */ /* 0x080fe40000000000 */
[----:B------:R-:W-:Y:S02]  /*0370*/  IABS R11, R9 ;  /* 0x00000009000b7213 */ /* 0x000fe40000000000 */
[----:B------:R-:W0:Y:S08]  /*0380*/  I2F.RP R0, R7 ;  /* 0x0000000700007306 */ /* 0x000e300000209400 */
[----:B0-----:R-:W0:Y:S02]  /*0390*/  MUFU.RCP R0, R0 ;  /* 0x0000000000007308 */ /* 0x001e240000001000 */
[----:B0-----:R-:W-:-:S02]  /*03a0*/  VIADD R2, R0, 0xffffffe ;  /* 0x0ffffffe00027836 */ /* 0x001fc40000000000 */
[----:B------:R-:W-:-:S04]  /*03b0*/  IMAD.MOV R0, RZ, RZ, -R11 ;  /* 0x000000ffff007224 */ /* 0x000fc800078e0a0b */
[----:B------:R0:W1:Y:S02]  /*03c0*/  F2I.FTZ.U32.TRUNC.NTZ R3, R2 ;  /* 0x0000000200037305 */ /* 0x000064000021f000 */
[----:B0-----:R-:W-:Y:S02]  /*03d0*/  IMAD.MOV.U32 R2, RZ, RZ, RZ ;  /* 0x000000ffff027224 */ /* 0x001fe400078e00ff */
[----:B-1----:R-:W-:-:S04]  /*03e0*/  IMAD.MOV R10, RZ, RZ, -R3 ;  /* 0x000000ffff0a7224 */ /* 0x002fc800078e0a03 */
[----:B------:R-:W-:Y:S01]  /*03f0*/  IMAD.MOV.U32 R4, RZ, RZ, R10 ;  /* 0x000000ffff047224 */ /* 0x000fe200078e000a */
[----:B------:R-:W-:-:S03]  /*0400*/  IABS R10, R6 ;  /* 0x00000006000a7213 */ /* 0x000fc60000000000 */
[----:B------:R-:W-:Y:S02]  /*0410*/  IMAD R5, R4, R7, RZ ;  /* 0x0000000704057224 */ /* 0x000fe400078e02ff */
[----:B------:R-:W-:Y:S02]  /*0420*/  IMAD.MOV.U32 R4, RZ, RZ, R10 ;  /* 0x000000ffff047224 */ /* 0x000fe400078e000a */
[----:B------:R-:W-:Y:S01]  /*0430*/  IMAD.HI.U32 R3, R3, R5, R2 ;  /* 0x0000000503037227 */ /* 0x000fe200078e0002 */
[----:B------:R-:W-:-:S04]  /*0440*/  SHF.R.U32.HI R2, RZ, 0x6, R133 ;  /* 0x00000006ff027819 */ /* 0x000fc80000011685 */
[----:B------:R-:W-:Y:S01]  /*0450*/  SGXT.U32 R2, R2, 0x1 ;  /* 0x000000010202781a */ /* 0x000fe20000000000 */
[----:B------:R-:W-:-:S03]  /*0460*/  IMAD.HI.U32 R3, R3, R4, RZ ;  /* 0x0000000403037227 */ /* 0x000fc600078e00ff */
[C---:B------:R-:W-:Y:S01]  /*0470*/  LOP3.LUT R130, R2.reuse, 0x2, RZ, 0xfc, !PT ;  /* 0x0000000202827812 */ /* 0x040fe200078efcff */
[----:B------:R-:W-:Y:S01]  /*0480*/  IMAD R0, R3, R0, R4 ;  /* 0x0000000003007224 */ /* 0x000fe200078e0204 */
[----:B------:R-:W-:Y:S02]  /*0490*/  LOP3.LUT R4, R133, 0x3f, RZ, 0xc0, !PT ;  /* 0x0000003f85047812 */ /* 0x000fe400078ec0ff */
[C---:B------:R-:W-:Y:S02]  /*04a0*/  LOP3.LUT R131, R2.reuse, 0x4, RZ, 0xfc, !PT ;  /* 0x0000000402837812 */ /* 0x040fe400078efcff */
[----:B------:R-:W-:Y:S02]  /*04b0*/  ISETP.GT.U32.AND P1, PT, R7, R0, PT ;  /* 0x000000000700720c */ /* 0x000fe40003f24070 */
[C---:B------:R-:W-:Y:S02]  /*04c0*/  LOP3.LUT R132, R2.reuse, 0x6, RZ, 0xfc, !PT ;  /* 0x0000000602847812 */ /* 0x040fe400078efcff */
[----:B------:R-:W-:-:S02]  /*04d0*/  LOP3.LUT R108, R2, 0x8, RZ, 0xfc, !PT ;  /* 0x00000008026c7812 */ /* 0x000fc400078efcff */
[C---:B------:R-:W-:Y:S02]  /*04e0*/  LOP3.LUT R110, R2.reuse, 0xa, RZ, 0xfc, !PT ;  /* 0x0000000a026e7812 */ /* 0x040fe400078efcff */
[C---:B------:R-:W-:Y:S02]  /*04f0*/  LOP3.LUT R112, R2.reuse, 0xc, RZ, 0xfc, !PT ;  /* 0x0000000c02707812 */ /* 0x040fe400078efcff */
[C---:B------:R-:W-:Y:S02]  /*0500*/  LOP3.LUT R114, R2.reuse, 0x10, RZ, 0xfc, !PT ;  /* 0x0000001002727812 */ /* 0x040fe400078efcff */
[----:B------:R-:W-:Y:S01]  /*0510*/  LOP3.LUT R116, R2, 0x12, RZ, 0xfc, !PT ;  /* 0x0000001202747812 */ /* 0x000fe200078efcff */
[----:B------:R-:W-:Y:S01]  /*0520*/  @!P1 IMAD.IADD R0, R0, 0x1, -R7 ;  /* 0x0000000100009824 */ /* 0x000fe200078e0a07 */
[----:B------:R-:W-:Y:S01]  /*0530*/  LOP3.LUT R118, R2, 0x14, RZ, 0xfc, !PT ;  /* 0x0000001402767812 */ /* 0x000fe200078efcff */
[----:B------:R-:W-:Y:S01]  /*0540*/  @!P1 VIADD R3, R3, 0x1 ;  /* 0x0000000103039836 */ /* 0x000fe20000000000 */
[----:B------:R-:W-:-:S02]  /*0550*/  ISETP.NE.AND P1, PT, R9, RZ, PT ;  /* 0x000000ff0900720c */ /* 0x000fc40003f25270 */
[----:B------:R-:W-:Y:S02]  /*0560*/  ISETP.GE.U32.AND P0, PT, R0, R7, PT ;  /* 0x000000070000720c */ /* 0x000fe40003f06070 */
[----:B------:R-:W-:Y:S02]  /*0570*/  LOP3.LUT R0, R6, R9, RZ, 0x3c, !PT ;  /* 0x0000000906007212 */ /* 0x000fe400078e3cff */
[----:B------:R-:W-:Y:S02]  /*0580*/  LOP3.LUT R120, R2, 0x16, RZ, 0xfc, !PT ;  /* 0x0000001602787812 */ /* 0x000fe400078efcff */
[----:B------:R-:W-:Y:S02]  /*0590*/  ISETP.GE.AND P2, PT, R0, RZ, PT ;  /* 0x000000ff0000720c */ /* 0x000fe40003f46270 */
[C---:B------:R-:W-:Y:S02]  /*05a0*/  LOP3.LUT R122, R2.reuse, 0x18, RZ, 0xfc, !PT ;  /* 0x00000018027a7812 */ /* 0x040fe400078efcff */
[----:B------:R-:W-:-:S02]  /*05b0*/  LOP3.LUT R124, R2, 0x1a, RZ, 0xfc, !PT ;  /* 0x0000001a027c7812 */ /* 0x000fc400078efcff */
[C---:B------:R-:W-:Y:S01]  /*05c0*/  LOP3.LUT R252, R2.reuse, 0x1c, RZ, 0xfc, !PT ;  /* 0x0000001c02fc7812 */ /* 0x040fe200078efcff */
[----:B------:R-:W-:Y:S01]  /*05d0*/  @P0 VIADD R3, R3, 0x1 ;  /* 0x0000000103030836 */ /* 0x000fe20000000000 */
[----:B------:R-:W-:Y:S02]  /*05e0*/  PLOP3.LUT P0, PT, PT, PT, UP0, 0x80, 0x0 ;  /* 0x000000000000781c */ /* 0x000fe40003f0f008 */
[C---:B------:R-:W-:Y:S02]  /*05f0*/  LOP3.LUT R251, R2.reuse, 0x20, RZ, 0xfc, !PT ;  /* 0x0000002002fb7812 */ /* 0x040fe400078efcff */
[C---:B------:R-:W-:Y:S01]  /*0600*/  LOP3.LUT R250, R2.reuse, 0x22, RZ, 0xfc, !PT ;  /* 0x0000002202fa7812 */ /* 0x040fe200078efcff */
[----:B------:R-:W-:Y:S01]  /*0610*/  @!P2 IMAD.MOV R3, RZ, RZ, -R3 ;  /* 0x000000ffff03a224 */ /* 0x000fe200078e0a03 */
[----:B------:R-:W-:Y:S02]  /*0620*/  @!P1 LOP3.LUT R3, RZ, R9, RZ, 0x33, !PT ;  /* 0x00000009ff039212 */ /* 0x000fe400078e33ff */
[----:B------:R-:W-:-:S02]  /*0630*/  LOP3.LUT R249, R2, 0x24, RZ, 0xfc, !PT ;  /* 0x0000002402f97812 */ /* 0x000fc400078efcff */
[C---:B------:R-:W-:Y:S01]  /*0640*/  LOP3.LUT R248, R2.reuse, 0x26, RZ, 0xfc, !PT ;  /* 0x0000002602f87812 */ /* 0x040fe200078efcff */
[----:B------:R-:W-:Y:S01]  /*0650*/  IMAD.MOV R0, RZ, RZ, -R3 ;  /* 0x000000ffff007224 */ /* 0x000fe200078e0a03 */
[C---:B------:R-:W-:Y:S01]  /*0660*/  LOP3.LUT R247, R2.reuse, 0x28, RZ, 0xfc, !PT ;  /* 0x0000002802f77812 */ /* 0x040fe200078efcff */
[----:B------:R-:W-:Y:S01]  /*0670*/  IMAD.SHL.U32 R3, R3, 0x40, RZ ;  /* 0x0000004003037824 */ /* 0x000fe200078e00ff */
[C---:B------:R-:W-:Y:S01]  /*0680*/  LOP3.LUT R246, R2.reuse, 0x2a, RZ, 0xfc, !PT ;  /* 0x0000002a02f67812 */ /* 0x040fe200078efcff */
[----:B------:R-:W-:Y:S01]  /*0690*/  IMAD R0, R9, R0, R6 ;  /* 0x0000000009007224 */ /* 0x000fe200078e0206 */
[C---:B------:R-:W-:Y:S02]  /*06a0*/  LOP3.LUT R245, R2.reuse, 0x2c, RZ, 0xfc, !PT ;  /* 0x0000002c02f57812 */ /* 0x040fe400078efcff */
[----:B------:R-:W-:Y:S01]  /*06b0*/  LOP3.LUT R244, R2, 0x30, RZ, 0xfc, !PT ;  /* 0x0000003002f47812 */ /* 0x000fe200078efcff */
[----:B------:R-:W-:Y:S01]  /*06c0*/  IMAD.IADD R5, R8, 0x1, R0 ;  /* 0x0000000108057824 */ /* 0x000fe200078e0200 */
[----:B------:R-:W-:-:S02]  /*06d0*/  LOP3.LUT R0, R133, 0x7f, RZ, 0xc0, !PT ;  /* 0x0000007f85007812 */ /* 0x000fc400078ec0ff */
[C---:B------:R-:W-:Y:S01]  /*06e0*/  LOP3.LUT R243, R2.reuse, 0x32, RZ, 0xfc, !PT ;  /* 0x0000003202f37812 */ /* 0x040fe200078efcff */
[----:B------:R-:W-:Y:S01]  /*06f0*/  IMAD R98, R5, 0x40, R4 ;  /* 0x0000004005627824 */ /* 0x000fe200078e0204 */
[C---:B------:R-:W-:Y:S02]  /*0700*/  LOP3.LUT R242, R2.reuse, 0x34, RZ, 0xfc, !PT ;  /* 0x0000003402f27812 */ /* 0x040fe400078efcff */
[C---:B------:R-:W-:Y:S02]  /*0710*/  LOP3.LUT R241, R2.reuse, 0x36, RZ, 0xfc, !PT ;  /* 0x0000003602f17812 */ /* 0x040fe400078efcff */
[----:B------:R0:W-:Y:S01]  /*0720*/  STL [R1+0x4], R98 ;  /* 0x0000046201007387 */ /* 0x0001e20000100800 */
[C---:B------:R-:W-:Y:S02]  /*0730*/  LOP3.LUT R240, R2.reuse, 0x38, RZ, 0xfc, !PT ;  /* 0x0000003802f07812 */ /* 0x040fe400078efcff */
[C---:B------:R-:W-:Y:S02]  /*0740*/  LOP3.LUT R239, R2.reuse, 0x3a, RZ, 0xfc, !PT ;  /* 0x0000003a02ef7812 */ /* 0x040fe400078efcff */
[----:B------:R-:W-:Y:S01]  /*0750*/  LOP3.LUT R238, R2, 0x3c, RZ, 0xfc, !PT ;  /* 0x0000003c02ee7812 */ /* 0x000fe200078efcff */
[----:B------:R-:W-:Y:S06]  /*0760*/  @P0 BRA `(.L_x_0) ;  /* 0x0000000000500947 */ /* 0x000fec0003800000 */
[----:B------:R-:W-:Y:S01]  /*0770*/  IMAD.SHL.U32 R4, R133, 0x10, RZ ;  /* 0x0000001085047824 */ /* 0x000fe200078e00ff */
[----:B------:R-:W-:Y:S02]  /*0780*/  CS2R R24, SRZ ;  /* 0x0000000000187805 */ /* 0x000fe4000001ff00 */
[----:B------:R-:W-:Y:S02]  /*0790*/  CS2R R26, SRZ ;  /* 0x00000000001a7805 */ /* 0x000fe4000001ff00 */
[----:B------:R-:W-:Y:S02]  /*07a0*/  CS2R R28, SRZ ;  /* 0x00000000001c7805 */ /* 0x000fe4000001ff00 */
[----:B------:R-:W-:Y:S02]  /*07b0*/  CS2R R30, SRZ ;  /* 0x00000000001e7805 */ /* 0x000fe4000001ff00 */
[----:B------:R-:W-:Y:S02]  /*07c0*/  LOP3.LUT R4, R4, 0x70, RZ, 0xc0, !PT ;  /* 0x0000007004047812 */ /* 0x000fe400078ec0ff */
[----:B------:R-:W-:-:S02]  /*07d0*/  CS2R R32, SRZ ;  /* 0x0000000000207805 */ /* 0x000fc4000001ff00 */
[----:B------:R-:W-:Y:S02]  /*07e0*/  CS2R R34, SRZ ;  /* 0x0000000000227805 */ /* 0x000fe4000001ff00 */
[----:B------:R-:W-:Y:S02]  /*07f0*/  CS2R R36, SRZ ;  /* 0x0000000000247805 */ /* 0x000fe4000001ff00 */
[----:B------:R-:W-:Y:S01]  /*0800*/  CS2R R38, SRZ ;  /* 0x0000000000267805 */ /* 0x000fe2000001ff00 */
[----:B------:R1:W-:Y:S01]  /*0810*/  STL [R1+0x8], R4 ;  /* 0x0000080401007387 */ /* 0x0003e20000100800 */
[----:B------:R-:W-:Y:S02]  /*0820*/  CS2R R40, SRZ ;  /* 0x0000000000287805 */ /* 0x000fe4000001ff00 */
[----:B------:R-:W-:Y:S02]  /*0830*/  CS2R R42, SRZ ;  /* 0x00000000002a7805 */ /* 0x000fe4000001ff00 */
[----:B------:R-:W-:-:S02]  /*0840*/  CS2R R44, SRZ ;  /* 0x00000000002c7805 */ /* 0x000fc4000001ff00 */
[----:B------:R-:W-:Y:S02]  /*0850*/  CS2R R46, SRZ ;  /* 0x00000000002e7805 */ /* 0x000fe4000001ff00 */
[----:B------:R-:W-:Y:S02]  /*0860*/  CS2R R48, SRZ ;  /* 0x0000000000307805 */ /* 0x000fe4000001ff00 */
[----:B------:R-:W-:Y:S02]  /*0870*/  CS2R R50, SRZ ;  /* 0x0000000000327805 */ /* 0x000fe4000001ff00 */
[----:B------:R-:W-:Y:S02]  /*0880*/  CS2R R52, SRZ ;  /* 0x0000000000347805 */ /* 0x000fe4000001ff00 */
[----:B------:R-:W-:Y:S01]  /*0890*/  CS2R R54, SRZ ;  /* 0x0000000000367805 */ /* 0x000fe2000001ff00 */
[----:B-1----:R-:W-:Y:S06]  /*08a0*/  BRA `(.L_x_1) ;  /* 0x0000008c00dc7947 */ /* 0x002fec0003800000 */
.L_x_0:
[----:B------:R-:W-:Y:S01]  /*08b0*/  IABS R5, R55 ;  /* 0x0000003700057213 */ /* 0x000fe20000000000 */
[C---:B------:R-:W-:Y:S01]  /*08c0*/  VIADD R6, R3.reuse, 0x3f ;  /* 0x0000003f03067836 */ /* 0x040fe20000000000 */
[----:B------:R-:W-:Y:S01]  /*08d0*/  IABS R71, R54 ;  /* 0x0000003600477213 */ /* 0x000fe20000000000 */
[----:B------:R-:W-:Y:S01]  /*08e0*/  IMAD.MOV.U32 R12, RZ, RZ, RZ ;  /* 0x000000ffff0c7224 */ /* 0x000fe200078e00ff */
[----:B------:R-:W1:Y:S01]  /*08f0*/  I2F.RP R7, R5 ;  /* 0x0000000500077306 */ /* 0x000e620000209400 */
[C---:B------:R-:W-:Y:S01]  /*0900*/  VIADD R20, R3.reuse, 0x3c ;  /* 0x0000003c03147836 */ /* 0x040fe20000000000 */
[----:B------:R-:W-:Y:S01]  /*0910*/  IABS R10, R6 ;  /* 0x00000006000a7213 */ /* 0x000fe20000000000 */
[C---:B------:R-:W-:Y:S01]  /*0920*/  VIADD R22, R3.reuse, 0x3a ;  /* 0x0000003a03167836 */ /* 0x040fe20000000000 */
[----:B------:R-:W-:Y:S01]  /*0930*/  ISETP.GE.AND P2, PT, R6, RZ, PT ;  /* 0x000000ff0600720c */ /* 0x000fe20003f46270 */
[C---:B------:R-:W-:Y:S01]  /*0940*/  VIADD R21, R3.reuse, 0x3b ;  /* 0x0000003b03157836 */ /* 0x040fe20000000000 */
[----:B------:R-:W-:Y:S01]  /*0950*/  IABS R16, R20 ;  /* 0x0000001400107213 */ /* 0x000fe20000000000 */
        /* <DEDUP_REMOVED lines=8> */
[----:B-1----:R-:W1:Y:S01]  /*09e0*/  MUFU.RCP R7, R7 ;  /* 0x0000000700077308 */ /* 0x002e620000001000 */
[C---:B------:R-:W-:Y:S01]  /*09f0*/  VIADD R28, R3.reuse, 0x30 ;  /* 0x00000030031c7836 */ /* 0x040fe20000000000 */
[----:B------:R-:W-:Y:S01]  /*0a00*/  ULDC UR4, c[0x0][0x240] ;  /* 0x0000900000047ab9 */ /* 0x000fe20000000800 */
[C---:B------:R-:W-:Y:S01]  /*0a10*/  VIADD R30, R3.reuse, 0x2e ;  /* 0x0000002e031e7836 */ /* 0x040fe20000000000 */
[----:B------:R-:W-:Y:S01]  /*0a20*/  IABS R26, R29 ;  /* 0x0000001d001a7213 */ /* 0x000fe20000000000 */
[C---:B------:R-:W-:Y:S01]  /*0a30*/  VIADD R34, R3.reuse, 0x2a ;  /* 0x0000002a03227836 */ /* 0x040fe20000000000 */
[----:B------:R-:W-:Y:S01]  /*0a40*/  ULDC UR29, c[0x0][0x238] ;  /* 0x00008e00001d7ab9 */ /* 0x000fe20000000800 */
[C---:B------:R-:W-:Y:S01]  /*0a50*/  VIADD R35, R3.reuse, 0x29 ;  /* 0x0000002903237836 */ /* 0x040fe20000000000 */
[----:B------:R-:W-:Y:S01]  /*0a60*/  IABS R27, R30 ;  /* 0x0000001e001b7213 */ /* 0x000fe20000000000 */
[C---:B------:R-:W-:Y:S01]  /*0a70*/  VIADD R32, R3.reuse, 0x2b ;  /* 0x0000002b03207836 */ /* 0x040fe20000000000 */
[----:B------:R-:W-:Y:S01]  /*0a80*/  IABS R31, R34 ;  /* 0x00000022001f7213 */ /* 0x000fe20000000000 */
[C---:B------:R-:W-:Y:S01]  /*0a90*/  VIADD R38, R3.reuse, 0x27 ;  /* 0x0000002703267836 */ /* 0x040fe20000000000 */
[----:B------:R-:W-:Y:S01]  /*0aa0*/  IABS R33, R35 ;  /* 0x0000002300217213 */ /* 0x000fe20000000000 */
[C---:B------:R-:W-:Y:S01]  /*0ab0*/  VIADD R39, R3.reuse, 0x26 ;  /* 0x0000002603277836 */ /* 0x040fe20000000000 */
[----:B------:R-:W-:Y:S01]  /*0ac0*/  USHF.L.U32 UR23, UR29, 0x7, URZ ;  /* 0x000000071d177899 */ /* 0x000fe2000800063f */
[----:B------:R-:W-:Y:S01]  /*0ad0*/  VIADD R40, R3, 0x25 ;  /* 0x0000002503287836 */ /* 0x000fe20000000000 */
[C---:B------:R-:W-:Y:S01]  /*0ae0*/  LOP3.LUT R210, R2.reuse, 0x7a, RZ, 0xfc, !PT ;  /* 0x0000007a02d27812 */ /* 0x040fe200078efcff */
[----:B-1----:R-:W-:Y:S01]  /*0af0*/  VIADD R13, R7, 0xffffffe ;  /* 0x0ffffffe070d7836 */ /* 0x002fe20000000000 */
[C---:B------:R-:W-:Y:S01]  /*0b00*/  LOP3.LUT R213, R2.reuse, 0x74, RZ, 0xfc, !PT ;  /* 0x0000007402d57812 */ /* 0x040fe200078efcff */
[C---:B------:R-:W-:Y:S01]  /*0b10*/  VIADD R41, R3.reuse, 0x24 ;  /* 0x0000002403297836 */ /* 0x040fe20000000000 */
[----:B------:R-:W-:Y:S01]  /*0b20*/  IABS R36, R40 ;  /* 0x0000002800247213 */ /* 0x000fe20000000000 */
[C---:B------:R-:W-:Y:S01]  /*0b30*/  VIADD R48, R3.reuse, 0x1d ;  /* 0x0000001d03307836 */ /* 0x040fe20000000000 */
[C---:B------:R-:W-:Y:S01]  /*0b40*/  LOP3.LUT R216, R2.reuse, 0x6c, RZ, 0xfc, !PT ;  /* 0x0000006c02d87812 */ /* 0x040fe200078efcff */
[----:B------:R-:W1:Y:S01]  /*0b50*/  F2I.FTZ.U32.TRUNC.NTZ R13, R13 ;  /* 0x0000000d000d7305 */ /* 0x000e62000021f000 */
[----:B------:R-:W-:Y:S01]  /*0b60*/  IABS R37, R41 ;  /* 0x0000002900257213 */ /* 0x000fe20000000000 */
[C---:B------:R-:W-:Y:S01]  /*0b70*/  VIADD R44, R3.reuse, 0x1e ;  /* 0x0000001e032c7836 */ /* 0x040fe20000000000 */
[----:B------:R-:W-:Y:S01]  /*0b80*/  IABS R45, R48 ;  /* 0x00000030002d7213 */ /* 0x000fe20000000000 */
[C---:B------:R-:W-:Y:S01]  /*0b90*/  VIADD R49, R3.reuse, 0x1c ;  /* 0x0000001c03317836 */ /* 0x040fe20000000000 */
[C---:B------:R-:W-:Y:S01]  /*0ba0*/  LOP3.LUT R219, R2.reuse, 0x66, RZ, 0xfc, !PT ;  /* 0x0000006602db7812 */ /* 0x040fe200078efcff */
[C---:B------:R-:W-:Y:S01]  /*0bb0*/  VIADD R50, R3.reuse, 0x1a ;  /* 0x0000001a03327836 */ /* 0x040fe20000000000 */
[----:B------:R-:W-:Y:S01]  /*0bc0*/  IABS R43, R44 ;  /* 0x0000002c002b7213 */ /* 0x000fe20000000000 */
[C---:B------:R-:W-:Y:S01]  /*0bd0*/  VIADD R53, R3.reuse, 0x18 ;  /* 0x0000001803357836 */ /* 0x040fe20000000000 */
[----:B------:R-:W-:Y:S01]  /*0be0*/  LOP3.LUT R222, R2, 0x60, RZ, 0xfc, !PT ;  /* 0x0000006002de7812 */ /* 0x000fe200078efcff */
[C---:B------:R-:W-:Y:S01]  /*0bf0*/  VIADD R56, R3.reuse, 0x17 ;  /* 0x0000001703387836 */ /* 0x040fe20000000000 */
[----:B------:R-:W-:Y:S01]  /*0c00*/  IABS R46, R50 ;  /* 0x00000032002e7213 */ /* 0x000fe20000000000 */
[C---:B------:R-:W-:Y:S01]  /*0c10*/  VIADD R58, R3.reuse, 0x15 ;  /* 0x00000015033a7836 */ /* 0x040fe20000000000 */
[----:B------:R-:W-:Y:S01]  /*0c20*/  UIADD3 UR18, UR60, 0x2000, URZ ;  /* 0x000020003c127890 */ /* 0x000fe2000fffe03f */
[C---:B------:R-:W-:Y:S01]  /*0c30*/  VIADD R57, R3.reuse, 0x16 ;  /* 0x0000001603397836 */ /* 0x040fe20000000000 */
[----:B------:R-:W-:Y:S01]  /*0c40*/  ULDC UR20, c[0x0][0x238] ;  /* 0x00008e0000147ab9 */ /* 0x000fe20000000800 */
[--C-:B-1----:R-:W-:Y:S01]  /*0c50*/  IMAD.MOV R8, RZ, RZ, -R13.reuse ;  /* 0x000000ffff087224 */ /* 0x102fe200078e0a0d */
[----:B------:R-:W-:Y:S01]  /*0c60*/  IABS R52, R58 ;  /* 0x0000003a00347213 */ /* 0x000fe20000000000 */
[C---:B------:R-:W-:Y:S01]  /*0c70*/  VIADD R59, R3.reuse, 0x14 ;  /* 0x00000014033b7836 */ /* 0x040fe20000000000 */
[----:B------:R-:W-:Y:S01]  /*0c80*/  IABS R51, R57 ;  /* 0x0000003900337213 */ /* 0x000fe20000000000 */
[----:B------:R-:W-:Y:S01]  /*0c90*/  IMAD R9, R8, R5, RZ ;  /* 0x0000000508097224 */ /* 0x000fe200078e02ff */
[C---:B------:R-:W-:Y:S01]  /*0ca0*/  LOP3.LUT R225, R2.reuse, 0x58, RZ, 0xfc, !PT ;  /* 0x0000005802e17812 */ /* 0x040fe200078efcff */
[----:B------:R-:W-:Y:S01]  /*0cb0*/  VIADD R8, R3, 0x3e ;  /* 0x0000003e03087836 */ /* 0x000fe20000000000 */
[----:B------:R-:W-:Y:S01]  /*0cc0*/  ULDC UR22, c[0x0][0x238] ;  /* 0x00008e0000167ab9 */ /* 0x000fe20000000800 */
[----:B------:R-:W-:Y:S01]  /*0cd0*/  IMAD.HI.U32 R12, R13, R9, R12 ;  /* 0x000000090d0c7227 */ /* 0x000fe200078e000c */
[----:B------:R-:W-:Y:S01]  /*0ce0*/  LOP3.LUT R211, R2, 0x78, RZ, 0xfc, !PT ;  /* 0x0000007802d37812 */ /* 0x000fe200078efcff */
[----:B------:R-:W-:Y:S01]  /*0cf0*/  USHF.R.U32.HI UR18, URZ, 0x4, UR18 ;  /* 0x000000043f127899 */ /* 0x000fe20008011612 */
[----:B------:R-:W-:Y:S01]  /*0d00*/  IABS R13, R8 ;  /* 0x00000008000d7213 */ /* 0x000fe20000000000 */
[----:B------:R-:W-:Y:S01]  /*0d10*/  VIADD R9, R3, 0x3d ;  /* 0x0000003d03097836 */ /* 0x000fe20000000000 */
[----:B------:R-:W-:Y:S01]  /*0d20*/  ISETP.GE.AND P3, PT, R8, RZ, PT ;  /* 0x000000ff0800720c */ /* 0x000fe20003f66270 */
[----:B------:R-:W-:Y:S01]  /*0d30*/  IMAD.HI.U32 R7, R12, R10, RZ ;  /* 0x0000000a0c077227 */ /* 0x000fe200078e00ff */
[C---:B------:R-:W-:Y:S01]  /*0d40*/  LOP3.LUT R214, R2.reuse, 0x72, RZ, 0xfc, !PT ;  /* 0x0000007202d67812 */ /* 0x040fe200078efcff */
[----:B------:R-:W-:Y:S01]  /*0d50*/  USHF.R.U32.HI UR28, URZ, 0x4, UR60 ;  /* 0x000000043f1c7899 */ /* 0x000fe2000801163c */
[----:B------:R-:W-:Y:S01]  /*0d60*/  IABS R14, R9 ;  /* 0x00000009000e7213 */ /* 0x000fe20000000000 */
[----:B------:R-:W-:Y:S01]  /*0d70*/  IMAD.MOV R7, RZ, RZ, -R7 ;  /* 0x000000ffff077224 */ /* 0x000fe200078e0a07 */
[----:B------:R-:W-:Y:S01]  /*0d80*/  LOP3.LUT R217, R2, 0x6a, RZ, 0xfc, !PT ;  /* 0x0000006a02d97812 */ /* 0x000fe200078efcff */
[----:B------:R-:W-:Y:S01]  /*0d90*/  IMAD.HI.U32 R6, R12, R13, RZ ;  /* 0x0000000d0c067227 */ /* 0x000fe200078e00ff */
[C---:B------:R-:W-:Y:S01]  /*0da0*/  LOP3.LUT R220, R2.reuse, 0x64, RZ, 0xfc, !PT ;  /* 0x0000006402dc7812 */ /* 0x040fe200078efcff */
[----:B------:R-:W-:Y:S01]  /*0db0*/  USGXT.U32 UR30, UR18, 0xe ;  /* 0x0000000e121e789a */ /* 0x000fe20008000000 */
[C---:B------:R-:W-:Y:S01]  /*0dc0*/  LOP3.LUT R223, R2.reuse, 0x5c, RZ, 0xfc, !PT ;  /* 0x0000005c02df7812 */ /* 0x040fe200078efcff */
[C---:B------:R-:W-:Y:S01]  /*0dd0*/  IMAD R10, R5.reuse, R7, R10 ;  /* 0x00000007050a7224 */ /* 0x040fe200078e020a */
[----:B------:R-:W-:Y:S01]  /*0de0*/  LOP3.LUT R228, R2, 0x52, RZ, 0xfc, !PT ;  /* 0x0000005202e47812 */ /* 0x000fe200078efcff */
[----:B------:R-:W-:Y:S01]  /*0df0*/  IMAD.HI.U32 R7, R12, R14, RZ ;  /* 0x0000000e0c077227 */ /* 0x000fe200078e00ff */
[C---:B------:R-:W-:Y:S01]  /*0e00*/  LOP3.LUT R226, R2.reuse, 0x56, RZ, 0xfc, !PT ;  /* 0x0000005602e27812 */ /* 0x040fe200078efcff */
[----:B------:R-:W-:Y:S01]  /*0e10*/  ULDC.64 UR16, c[0x0][0x210] ;  /* 0x0000840000107ab9 */ /* 0x000fe20000000a00 */
[C---:B------:R-:W-:Y:S01]  /*0e20*/  ISETP.GT.U32.AND P0, PT, R5.reuse, R10, PT ;  /* 0x0000000a0500720c */ /* 0x040fe20003f04070 */
[----:B------:R-:W-:Y:S01]  /*0e30*/  IMAD.MOV R6, RZ, RZ, -R6 ;  /* 0x000000ffff067224 */ /* 0x000fe200078e0a06 */
[C---:B------:R-:W-:Y:S01]  /*0e40*/  LOP3.LUT R231, R2.reuse, 0x4a, RZ, 0xfc, !PT ;  /* 0x0000004a02e77812 */ /* 0x040fe200078efcff */
[----:B------:R-:W-:Y:S01]  /*0e50*/  IMAD.MOV R15, RZ, RZ, -R7 ;  /* 0x000000ffff0f7224 */ /* 0x000fe200078e0a07 */
[C---:B------:R-:W-:Y:S01]  /*0e60*/  LOP3.LUT R229, R2.reuse, 0x50, RZ, 0xfc, !PT ;  /* 0x0000005002e57812 */ /* 0x040fe200078efcff */
[C---:B------:R-:W-:Y:S01]  /*0e70*/  IMAD R7, R5.reuse, R6, R13 ;  /* 0x0000000605077224 */ /* 0x040fe200078e020d */
[----:B------:R-:W-:Y:S01]  /*0e80*/  LOP3.LUT R234, R2, 0x44, RZ, 0xfc, !PT ;  /* 0x0000004402ea7812 */ /* 0x000fe200078efcff */
[----:B------:R-:W-:Y:S01]  /*0e90*/  IMAD.HI.U32 R11, R12, R16, RZ ;  /* 0x000000100c0b7227 */ /* 0x000fe200078e00ff */
[C---:B------:R-:W-:Y:S01]  /*0ea0*/  LOP3.LUT R232, R2.reuse, 0x48, RZ, 0xfc, !PT ;  /* 0x0000004802e87812 */ /* 0x040fe200078efcff */
[----:B------:R-:W-:Y:S01]  /*0eb0*/  USGXT.U32 UR28, UR28, 0xe ;  /* 0x0000000e1c1c789a */ /* 0x000fe20008000000 */
[C---:B------:R-:W-:Y:S01]  /*0ec0*/  ISETP.GT.U32.AND P4, PT, R5.reuse, R7, PT ;  /* 0x000000070500720c */ /* 0x040fe20003f84070 */
[C---:B------:R-:W-:Y:S01]  /*0ed0*/  IMAD R6, R5.reuse, R15, R14 ;  /* 0x0000000f05067224 */ /* 0x040fe200078e020e */
[C---:B------:R-:W-:Y:S01]  /*0ee0*/  LOP3.LUT R236, R2.reuse, 0x42, RZ, 0xfc, !PT ;  /* 0x0000004202ec7812 */ /* 0x040fe200078efcff */
[----:B------:R-:W-:Y:S01]  /*0ef0*/  IMAD.MOV R11, RZ, RZ, -R11 ;  /* 0x000000ffff0b7224 */ /* 0x000fe200078e0a0b */
[C---:B------:R-:W-:Y:S01]  /*0f00*/  LOP3.LUT R209, R2.reuse, 0x7c, RZ, 0xfc, !PT ;  /* 0x0000007c02d17812 */ /* 0x040fe200078efcff */
[----:B------:R-:W-:Y:S01]  /*0f10*/  IMAD.MOV.U32 R15, RZ, RZ, R18 ;  /* 0x000000ffff0f7224 */ /* 0x000fe200078e0012 */
[C---:B------:R-:W-:Y:S01]  /*0f20*/  ISETP.GT.U32.AND P5, PT, R5.reuse, R6, PT ;  /* 0x000000060500720c */ /* 0x040fe20003fa4070 */
[C---:B------:R-:W-:Y:S01]  /*0f30*/  IMAD R14, R5.reuse, R11, R16 ;  /* 0x0000000b050e7224 */ /* 0x040fe200078e0210 */
[----:B------:R-:W-:Y:S01]  /*0f40*/  LOP3.LUT R212, R2, 0x76, RZ, 0xfc, !PT ;  /* 0x0000007602d47812 */ /* 0x000fe200078efcff */
[----:B------:R-:W-:Y:S01]  /*0f50*/  @!P0 IMAD.IADD R10, R10, 0x1, -R5 ;  /* 0x000000010a0a8824 */ /* 0x000fe200078e0a05 */
[----:B------:R-:W-:Y:S01]  /*0f60*/  LOP3.LUT R215, R2, 0x70, RZ, 0xfc, !PT ;  /* 0x0000007002d77812 */ /* 0x000fe200078efcff */
[C---:B------:R-:W-:Y:S01]  /*0f70*/  IMAD.HI.U32 R11, R12.reuse, R17, RZ ;  /* 0x000000110c0b7227 */ /* 0x040fe200078e00ff */
[C---:B------:R-:W-:Y:S01]  /*0f80*/  ISETP.GT.U32.AND P1, PT, R5.reuse, R14, PT ;  /* 0x0000000e0500720c */ /* 0x040fe20003f24070 */
[----:B------:R-:W-:Y:S01]  /*0f90*/  ULDC UR19, c[0x0][0x23c] ;  /* 0x00008f0000137ab9 */ /* 0x000fe20000000800 */
[----:B------:R-:W-:Y:S01]  /*0fa0*/  ISETP.GT.U32.AND P0, PT, R5, R10, PT ;  /* 0x0000000a0500720c */ /* 0x000fe20003f04070 */
[----:B------:R-:W-:Y:S01]  /*0fb0*/  IMAD.HI.U32 R13, R12, R15, RZ ;  /* 0x0000000f0c0d7227 */ /* 0x000fe200078e00ff */
[C---:B------:R-:W-:Y:S01]  /*0fc0*/  LOP3.LUT R218, R2.reuse, 0x68, RZ, 0xfc, !PT ;  /* 0x0000006802da7812 */ /* 0x040fe200078efcff */
[----:B------:R-:W-:Y:S01]  /*0fd0*/  UIADD3 UR18, UP1, UR30, 0x2, URZ ;  /* 0x000000021e127890 */ /* 0x000fe2000ff3e03f */
[C---:B------:R-:W-:Y:S01]  /*0fe0*/  LOP3.LUT R221, R2.reuse, 0x62, RZ, 0xfc, !PT ;  /* 0x0000006202dd7812 */ /* 0x040fe200078efcff */
[----:B------:R-:W-:Y:S01]  /*0ff0*/  IMAD.MOV R16, RZ, RZ, -R11 ;  /* 0x000000ffff107224 */ /* 0x000fe200078e0a0b */
[----:B------:R-:W-:Y:S01]  /*1000*/  LOP3.LUT R224, R2, 0x5a, RZ, 0xfc, !PT ;  /* 0x0000005a02e07812 */ /* 0x000fe200078efcff */
[----:B------:R-:W-:Y:S01]  /*1010*/  @!P5 IMAD.IADD R6, R6, 0x1, -R5 ;  /* 0x000000010606d824 */ /* 0x000fe200078e0a05 */
[C---:B------:R-:W-:Y:S01]  /*1020*/  LOP3.LUT R227, R2.reuse, 0x54, RZ, 0xfc, !PT ;  /* 0x0000005402e37812 */ /* 0x040fe200078efcff */
[----:B------:R-:W-:Y:S01]  /*1030*/  IMAD.MOV R18, RZ, RZ, -R13 ;  /* 0x000000ffff127224 */ /* 0x000fe200078e0a0d */
[----:B------:R-:W-:Y:S01]  /*1040*/  LOP3.LUT R230, R2, 0x4c, RZ, 0xfc, !PT ;  /* 0x0000004c02e67812 */ /* 0x000fe200078efcff */
[----:B------:R-:W-:Y:S01]  /*1050*/  IMAD.MOV.U32 R13, RZ, RZ, R19 ;  /* 0x000000ffff0d7224 */ /* 0x000fe200078e0013 */
[----:B------:R-:W-:Y:S01]  /*1060*/  LEA.HI R208, R133, 0x7e, RZ, 0x1a ;  /* 0x0000007e85d07811 */ /* 0x000fe200078fd0ff */
[----:B------:R-:W-:Y:S01]  /*1070*/  @!P4 IMAD.IADD R7, R7, 0x1, -R5 ;  /* 0x000000010707c824 */ /* 0x000fe200078e0a05 */
[C---:B------:R-:W-:Y:S01]  /*1080*/  ISETP.GT.U32.AND P4, PT, R5.reuse, R6, PT ;  /* 0x000000060500720c */ /* 0x040fe20003f84070 */
[----:B------:R-:W-:Y:S01]  /*1090*/  IMAD R16, R5, R16, R17 ;  /* 0x0000001005107224 */ /* 0x000fe200078e0211 */
[----:B------:R-:W-:Y:S01]  /*10a0*/  LEA.HI R207, R133, 0x6e, RZ, 0x1a ;  /* 0x0000006e85cf7811 */ /* 0x000fe200078fd0ff */
[----:B------:R-:W-:Y:S01]  /*10b0*/  IMAD.HI.U32 R8, R12, R13, RZ ;  /* 0x0000000d0c087227 */ /* 0x000fe200078e00ff */
[----:B------:R-:W-:Y:S01]  /*10c0*/  ISETP.GT.U32.AND P5, PT, R5, R7, PT ;  /* 0x000000070500720c */ /* 0x000fe20003fa4070 */
[----:B------:R-:W-:Y:S01]  /*10d0*/  ULDC UR21, c[0x0][0x238] ;  /* 0x00008e0000157ab9 */ /* 0x000fe20000000800 */
[----:B------:R-:W-:Y:S01]  /*10e0*/  LEA.HI R206, R133, 0x5e, RZ, 0x1a ;  /* 0x0000005e85ce7811 */ /* 0x000fe200078fd0ff */
[C---:B------:R-:W-:Y:S01]  /*10f0*/  IMAD R11, R5.reuse, R18, R15 ;  /* 0x00000012050b7224 */ /* 0x040fe200078e020f */
[----:B------:R-:W-:Y:S01]  /*1100*/  IABS R18, R24 ;  /* 0x0000001800127213 */ /* 0x000fe20000000000 */
[--C-:B------:R-:W-:Y:S01]  /*1110*/  @!P1 IMAD.IADD R14, R14, 0x1, -R5.reuse ;  /* 0x000000010e0e9824 */ /* 0x100fe200078e0a05 */
[C---:B------:R-:W-:Y:S01]  /*1120*/  ISETP.GT.U32.AND P1, PT, R5.reuse, R16, PT ;  /* 0x000000100500720c */ /* 0x040fe20003f24070 */
[----:B------:R-:W-:Y:S01]  /*1130*/  IMAD.MOV R8, RZ, RZ, -R8 ;  /* 0x000000ffff087224 */ /* 0x000fe200078e0a08 */
[----:B------:R-:W-:Y:S01]  /*1140*/  LOP3.LUT R237, R2, 0x40, RZ, 0xfc, !PT ;  /* 0x0000004002ed7812 */ /* 0x000fe200078efcff */
[----:B------:R-:W-:Y:S01]  /*1150*/  @!P0 IMAD.IADD R10, R10, 0x1, -R5 ;  /* 0x000000010a0a8824 */ /* 0x000fe200078e0a05 */
[----:B------:R-:W-:Y:S01]  /*1160*/  ISETP.GT.U32.AND P0, PT, R5, R11, PT ;  /* 0x0000000b0500720c */ /* 0x000fe20003f04070 */
[----:B------:R-:W-:Y:S01]  /*1170*/  VIADD R17, R3, 0x38 ;  /* 0x0000003803117836 */ /* 0x000fe20000000000 */
[C---:B------:R-:W-:Y:S01]  /*1180*/  ISETP.GT.U32.AND P6, PT, R5.reuse, R14, PT ;  /* 0x0000000e0500720c */ /* 0x040fe20003fc4070 */
[----:B------:R-:W-:Y:S01]  /*1190*/  IMAD R13, R5, R8, R13 ;  /* 0x00000008050d7224 */ /* 0x000fe200078e020d */
[----:B------:R-:W-:Y:S01]  /*11a0*/  LOP3.LUT R233, R2, 0x46, RZ, 0xfc, !PT ;  /* 0x0000004602e97812 */ /* 0x000fe200078efcff */
[--C-:B------:R-:W-:Y:S01]  /*11b0*/  @!P4 IMAD.IADD R6, R6, 0x1, -R5.reuse ;  /* 0x000000010606c824 */ /* 0x100fe200078e0a05 */
[----:B------:R-:W-:Y:S01]  /*11c0*/  IABS R15, R17 ;  /* 0x00000011000f7213 */ /* 0x000fe20000000000 */
[--C-:B------:R-:W-:Y:S01]  /*11d0*/  @!P5 IMAD.IADD R7, R7, 0x1, -R5.reuse ;  /* 0x000000010707d824 */ /* 0x100fe200078e0a05 */
[----:B------:R-:W-:Y:S01]  /*11e0*/  ISETP.GT.U32.AND P4, PT, R5, R13, PT ;  /* 0x0000000d0500720c */ /* 0x000fe20003f84070 */
[----:B------:R-:W-:Y:S01]  /*11f0*/  @!P1 IMAD.IADD R16, R16, 0x1, -R5 ;  /* 0x0000000110109824 */ /* 0x000fe200078e0a05 */
[----:B------:R-:W-:Y:S01]  /*1200*/  ISETP.GE.AND P5, PT, R9, RZ, PT ;  /* 0x000000ff0900720c */ /* 0x000fe20003fa6270 */
[----:B------:R-:W-:Y:S01]  /*1210*/  IMAD.HI.U32 R9, R12, R18, RZ ;  /* 0x000000120c097227 */ /* 0x000fe200078e00ff */
[----:B------:R-:W-:-:S03]  /*1220*/  ISETP.GE.AND P1, PT, R21, RZ, PT ;  /* 0x000000ff1500720c */ /* 0x000fc60003f26270 */
[----:B------:R-:W-:-:S04]  /*1230*/  IMAD.HI.U32 R8, R12, R15, RZ ;  /* 0x0000000f0c087227 */ /* 0x000fc800078e00ff */
[--C-:B------:R-:W-:Y:S01]  /*1240*/  @!P0 IMAD.IADD R11, R11, 0x1, -R5.reuse ;  /* 0x000000010b0b8824 */ /* 0x100fe200078e0a05 */
[----:B------:R-:W-:Y:S01]  /*1250*/  ISETP.GE.AND P0, PT, R22, RZ, PT ;  /* 0x000000ff1600720c */ /* 0x000fe20003f06270 */
[----:B------:R-:W-:Y:S01]  /*1260*/  @!P6 IMAD.IADD R14, R14, 0x1, -R5 ;  /* 0x000000010e0ee824 */ /* 0x000fe200078e0a05 */
[----:B------:R-:W-:Y:S01]  /*1270*/  ISETP.GE.AND P6, PT, R20, RZ, PT ;  /* 0x000000ff1400720c */ /* 0x000fe20003fc6270 */
[----:B------:R-:W-:Y:S01]  /*1280*/  @!P2 IMAD.MOV R10, RZ, RZ, -R10 ;  /* 0x000000ffff0aa224 */ /* 0x000fe200078e0a0a */
[C---:B------:R-:W-:Y:S01]  /*1290*/  ISETP.GT.U32.AND P2, PT, R5.reuse, R16, PT ;  /* 0x000000100500720c */ /* 0x040fe20003f44070 */
[----:B------:R-:W-:Y:S02]  /*12a0*/  IMAD.MOV R9, RZ, RZ, -R9 ;  /* 0x000000ffff097224 */ /* 0x000fe400078e0a09 */
[----:B------:R-:W-:Y:S02]  /*12b0*/  IMAD.MOV R8, RZ, RZ, -R8 ;  /* 0x000000ffff087224 */ /* 0x000fe400078e0a08 */
[----:B------:R-:W-:Y:S01]  /*12c0*/  @!P3 IMAD.MOV R7, RZ, RZ, -R7 ;  /* 0x000000ffff07b224 */ /* 0x000fe200078e0a07 */
[C---:B------:R-:W-:Y:S01]  /*12d0*/  ISETP.GT.U32.AND P3, PT, R5.reuse, R11, PT ;  /* 0x0000000b0500720c */ /* 0x040fe20003f64070 */
[----:B------:R-:W-:-:S02]  /*12e0*/  IMAD R18, R5, R9, R18 ;  /* 0x0000000905127224 */ /* 0x000fc400078e0212 */
[----:B------:R-:W-:Y:S02]  /*12f0*/  IMAD R15, R5, R8, R15 ;  /* 0x00000008050f7224 */ /* 0x000fe400078e020f */
[----:B------:R-:W-:Y:S02]  /*1300*/  VIADD R21, R3, 0x36 ;  /* 0x0000003603157836 */ /* 0x000fe40000000000 */
[----:B------:R-:W-:Y:S02]  /*1310*/  @!P4 IMAD.IADD R13, R13, 0x1, -R5 ;  /* 0x000000010d0dc824 */ /* 0x000fe400078e0a05 */
[----:B------:R-:W-:Y:S01]  /*1320*/  IMAD.MOV.U32 R9, RZ, RZ, R6 ;  /* 0x000000ffff097224 */ /* 0x000fe200078e0006 */
[----:B------:R-:W-:Y:S01]  /*1330*/  IABS R19, R21 ;  /* 0x0000001500137213 */ /* 0x000fe20000000000 */
[----:B------:R-:W-:Y:S01]  /*1340*/  VIADD R22, R3, 0x35 ;  /* 0x0000003503167836 */ /* 0x000fe20000000000 */
[----:B------:R-:W-:Y:S01]  /*1350*/  ISETP.GT.U32.AND P4, PT, R5, R13, PT ;  /* 0x0000000d0500720c */ /* 0x000fe20003f84070 */
[----:B------:R-:W-:-:S02]  /*1360*/  IMAD.MOV.U32 R8, RZ, RZ, R14 ;  /* 0x000000ffff087224 */ /* 0x000fc400078e000e */
[----:B------:R-:W-:Y:S01]  /*1370*/  @!P5 IMAD.MOV R9, RZ, RZ, -R9 ;  /* 0x000000ffff09d224 */ /* 0x000fe200078e0a09 */
[----:B------:R-:W-:Y:S01]  /*1380*/  ISETP.GT.U32.AND P5, PT, R5, R15, PT ;  /* 0x0000000f0500720c */ /* 0x000fe20003fa4070 */
[----:B------:R-:W-:Y:S01]  /*1390*/  @!P6 IMAD.MOV R8, RZ, RZ, -R8 ;  /* 0x000000ffff08e224 */ /* 0x000fe200078e0a08 */
[----:B------:R-:W-:Y:S01]  /*13a0*/  IABS R20, R22 ;  /* 0x0000001600147213 */ /* 0x000fe20000000000 */
[----:B------:R-:W-:Y:S01]  /*13b0*/  @!P2 IMAD.IADD R16, R16, 0x1, -R5 ;  /* 0x000000011010a824 */ /* 0x000fe200078e0a05 */
[----:B------:R-:W-:Y:S01]  /*13c0*/  ISETP.GE.AND P6, PT, R23, RZ, PT ;  /* 0x000000ff1700720c */ /* 0x000fe20003fc6270 */
[----:B------:R-:W-:Y:S01]  /*13d0*/  IMAD.HI.U32 R14, R12, R19, RZ ;  /* 0x000000130c0e7227 */ /* 0x000fe200078e00ff */
[----:B------:R-:W-:-:S03]  /*13e0*/  ISETP.GT.U32.AND P2, PT, R5, R18, PT ;  /* 0x000000120500720c */ /* 0x000fc60003f44070 */
[----:B------:R-:W-:Y:S01]  /*13f0*/  @!P3 IMAD.IADD R11, R11, 0x1, -R5 ;  /* 0x000000010b0bb824 */ /* 0x000fe200078e0a05 */
[----:B------:R-:W-:Y:S01]  /*1400*/  ISETP.GE.AND P3, PT, R17, RZ, PT ;  /* 0x000000ff1100720c */ /* 0x000fe20003f66270 */
[----:B------:R-:W-:-:S04]  /*1410*/  IMAD.HI.U32 R17, R12, R20, RZ ;  /* 0x000000140c117227 */ /* 0x000fc800078e00ff */
[----:B------:R-:W-:Y:S02]  /*1420*/  IMAD.MOV R14, RZ, RZ, -R14 ;  /* 0x000000ffff0e7224 */ /* 0x000fe400078e0a0e */
[----:B------:R-:W-:Y:S02]  /*1430*/  IMAD.MOV.U32 R6, RZ, RZ, R16 ;  /* 0x000000ffff067224 */ /* 0x000fe400078e0010 */
[----:B------:R-:W-:Y:S02]  /*1440*/  IMAD.MOV R16, RZ, RZ, -R17 ;  /* 0x000000ffff107224 */ /* 0x000fe400078e0a11 */
[--C-:B------:R-:W-:Y:S01]  /*1450*/  @!P4 IMAD.IADD R13, R13, 0x1, -R5.reuse ;  /* 0x000000010d0dc824 */ /* 0x100fe200078e0a05 */
[----:B------:R-:W-:Y:S01]  /*1460*/  ISETP.GE.AND P4, PT, R24, RZ, PT ;  /* 0x000000ff1800720c */ /* 0x000fe20003f86270 */
[----:B------:R-:W-:Y:S01]  /*1470*/  @!P5 IMAD.IADD R15, R15, 0x1, -R5 ;  /* 0x000000010f0fd824 */ /* 0x000fe200078e0a05 */
[----:B------:R-:W-:Y:S01]  /*1480*/  IABS R24, R25 ;  /* 0x0000001900187213 */ /* 0x000fe20000000000 */
[----:B------:R-:W-:Y:S01]  /*1490*/  IMAD R17, R5, R14, R19 ;  /* 0x0000000e05117224 */ /* 0x000fe200078e0213 */
[----:B------:R-:W-:Y:S01]  /*14a0*/  ISETP.GE.AND P5, PT, R21, RZ, PT ;  /* 0x000000ff1500720c */ /* 0x000fe20003fa6270 */
[----:B------:R-:W-:Y:S01]  /*14b0*/  @!P2 IMAD.IADD R18, R18, 0x1, -R5 ;  /* 0x000000011212a824 */ /* 0x000fe200078e0a05 */
[----:B------:R-:W-:Y:S01]  /*14c0*/  ISETP.GE.AND P2, PT, R22, RZ, PT ;  /* 0x000000ff1600720c */ /* 0x000fe20003f46270 */
[----:B------:R-:W-:Y:S01]  /*14d0*/  @!P1 IMAD.MOV R6, RZ, RZ, -R6 ;  /* 0x000000ffff069224 */ /* 0x000fe200078e0a06 */
[C---:B------:R-:W-:Y:S01]  /*14e0*/  ISETP.GT.U32.AND P1, PT, R5.reuse, R15, PT ;  /* 0x0000000f0500720c */ /* 0x040fe20003f24070 */
[----:B------:R-:W-:Y:S01]  /*14f0*/  @!P6 IMAD.MOV R13, RZ, RZ, -R13 ;  /* 0x000000ffff0de224 */ /* 0x000fe200078e0a0d */
[C---:B------:R-:W-:Y:S01]  /*1500*/  ISETP.GT.U32.AND P6, PT, R5.reuse, R17, PT ;  /* 0x000000110500720c */ /* 0x040fe20003fc4070 */
[----:B------:R-:W-:Y:S01]  /*1510*/  @!P0 IMAD.MOV R11, RZ, RZ, -R11 ;  /* 0x000000ffff0b8224 */ /* 0x000fe200078e0a0b */
[----:B------:R-:W-:Y:S01]  /*1520*/  ISETP.GT.U32.AND P0, PT, R5, R18, PT ;  /* 0x000000120500720c */ /* 0x000fe20003f04070 */
[----:B------:R-:W-:-:S02]  /*1530*/  VIADD R14, R3, 0x34 ;  /* 0x00000034030e7836 */ /* 0x000fc40000000000 */
[----:B------:R-:W-:Y:S02]  /*1540*/  IMAD R16, R5, R16, R20 ;  /* 0x0000001005107224 */ /* 0x000fe400078e0214 */
[----:B------:R-:W-:Y:S01]  /*1550*/  VIADD R19, R3, 0x33 ;  /* 0x0000003303137836 */ /* 0x000fe20000000000 */
[----:B------:R-:W-:Y:S01]  /*1560*/  IABS R22, R14 ;  /* 0x0000000e00167213 */ /* 0x000fe20000000000 */
[----:B------:R-:W-:-:S03]  /*1570*/  IMAD.HI.U32 R21, R12, R24, RZ ;  /* 0x000000180c157227 */ /* 0x000fc600078e00ff */
[----:B------:R-:W-:Y:S01]  /*1580*/  IABS R23, R19 ;  /* 0x0000001300177213 */ /* 0x000fe20000000000 */
[--C-:B------:R-:W-:Y:S01]  /*1590*/  @!P1 IMAD.IADD R15, R15, 0x1, -R5.reuse ;  /* 0x000000010f0f9824 */ /* 0x100fe200078e0a05 */
[----:B------:R-:W-:Y:S01]  /*15a0*/  ISETP.GE.AND P1, PT, R14, RZ, PT ;  /* 0x000000ff0e00720c */ /* 0x000fe20003f26270 */
[--C-:B------:R-:W-:Y:S02]  /*15b0*/  @!P6 IMAD.IADD R17, R17, 0x1, -R5.reuse ;  /* 0x000000011111e824 */ /* 0x100fe400078e0a05 */
[----:B------:R-:W-:Y:S01]  /*15c0*/  @!P0 IMAD.IADD R18, R18, 0x1, -R5 ;  /* 0x0000000112128824 */ /* 0x000fe200078e0a05 */
[----:B------:R-:W-:Y:S01]  /*15d0*/  ISETP.GT.U32.AND P0, PT, R5, R16, PT ;  /* 0x000000100500720c */ /* 0x000fe20003f04070 */
[----:B------:R-:W-:Y:S01]  /*15e0*/  @!P3 IMAD.MOV R15, RZ, RZ, -R15 ;  /* 0x000000ffff0fb224 */ /* 0x000fe200078e0a0f */
[----:B------:R-:W-:Y:S01]  /*15f0*/  ISETP.GE.AND P3, PT, R19, RZ, PT ;  /* 0x000000ff1300720c */ /* 0x000fe20003f66270 */
[----:B------:R-:W-:Y:S01]  /*1600*/  IMAD.HI.U32 R19, R12, R22, RZ ;  /* 0x000000160c137227 */ /* 0x000fe200078e00ff */
[----:B------:R-:W-:-:S03]  /*1610*/  ISETP.GT.U32.AND P6, PT, R5, R17, PT ;  /* 0x000000110500720c */ /* 0x000fc60003fc4070 */
[----:B------:R-:W-:Y:S02]  /*1620*/  IMAD.MOV R19, RZ, RZ, -R19 ;  /* 0x000000ffff137224 */ /* 0x000fe400078e0a13 */
[----:B------:R-:W-:Y:S02]  /*1630*/  IMAD.MOV.U32 R14, RZ, RZ, R18 ;  /* 0x000000ffff0e7224 */ /* 0x000fe400078e0012 */
[----:B------:R-:W-:Y:S02]  /*1640*/  IMAD R18, R5, R19, R22 ;  /* 0x0000001305127224 */ /* 0x000fe400078e0216 */
[----:B------:R-:W-:Y:S02]  /*1650*/  @!P0 IMAD.IADD R16, R16, 0x1, -R5 ;  /* 0x0000000110108824 */ /* 0x000fe400078e0a05 */
[----:B------:R-:W-:-:S03]  /*1660*/  IMAD.HI.U32 R20, R12, R23, RZ ;  /* 0x000000170c147227 */ /* 0x000fc600078e00ff */
[----:B------:R-:W-:Y:S01]  /*1670*/  ISETP.GT.U32.AND P0, PT, R5, R16, PT ;  /* 0x000000100500720c */ /* 0x000fe20003f04070 */
[----:B------:R-:W-:Y:S01]  /*1680*/  @!P6 IMAD.IADD R17, R17, 0x1, -R5 ;  /* 0x000000011111e824 */ /* 0x000fe200078e0a05 */
[C---:B------:R-:W-:Y:S01]  /*1690*/  ISETP.GT.U32.AND P6, PT, R5.reuse, R18, PT ;  /* 0x000000120500720c */ /* 0x040fe20003fc4070 */
[----:B------:R-:W-:Y:S02]  /*16a0*/  IMAD.MOV R21, RZ, RZ, -R21 ;  /* 0x000000ffff157224 */ /* 0x000fe400078e0a15 */
[----:B------:R-:W-:Y:S02]  /*16b0*/  IMAD.MOV R20, RZ, RZ, -R20 ;  /* 0x000000ffff147224 */ /* 0x000fe400078e0a14 */
[C---:B------:R-:W-:Y:S02]  /*16c0*/  IMAD R19, R5.reuse, R21, R24 ;  /* 0x0000001505137224 */ /* 0x040fe400078e0218 */
[----:B------:R-:W-:Y:S02]  /*16d0*/  IMAD R20, R5, R20, R23 ;  /* 0x0000001405147224 */ /* 0x000fe400078e0217 */
[----:B------:R-:W-:-:S02]  /*16e0*/  VIADD R23, R3, 0x31 ;  /* 0x0000003103177836 */ /* 0x000fc40000000000 */
[--C-:B------:R-:W-:Y:S01]  /*16f0*/  @!P0 IMAD.IADD R16, R16, 0x1, -R5.reuse ;  /* 0x0000000110108824 */ /* 0x100fe200078e0a05 */
[C---:B------:R-:W-:Y:S01]  /*1700*/  ISETP.GT.U32.AND P0, PT, R5.reuse, R20, PT ;  /* 0x000000140500720c */ /* 0x040fe20003f04070 */
[----:B------:R-:W-:Y:S01]  /*1710*/  @!P6 IMAD.IADD R18, R18, 0x1, -R5 ;  /* 0x000000011212e824 */ /* 0x000fe200078e0a05 */
[----:B------:R-:W-:Y:S01]  /*1720*/  ISETP.GT.U32.AND P6, PT, R5, R19, PT ;  /* 0x000000130500720c */ /* 0x000fe20003fc4070 */
[----:B------:R-:W-:Y:S01]  /*1730*/  @!P4 IMAD.MOV R14, RZ, RZ, -R14 ;  /* 0x000000ffff0ec224 */ /* 0x000fe200078e0a0e */
[----:B------:R-:W-:Y:S01]  /*1740*/  IABS R22, R23 ;  /* 0x0000001700167213 */ /* 0x000fe20000000000 */
[----:B------:R-:W-:Y:S01]  /*1750*/  @!P5 IMAD.MOV R17, RZ, RZ, -R17 ;  /* 0x000000ffff11d224 */ /* 0x000fe200078e0a11 */
[----:B------:R-:W-:Y:S01]  /*1760*/  ISETP.GE.AND P4, PT, R25, RZ, PT ;  /* 0x000000ff1900720c */ /* 0x000fe20003f86270 */
[----:B------:R-:W-:Y:S01]  /*1770*/  @!P2 IMAD.MOV R16, RZ, RZ, -R16 ;  /* 0x000000ffff10a224 */ /* 0x000fe200078e0a10 */
[----:B------:R-:W-:Y:S01]  /*1780*/  IABS R25, R28 ;  /* 0x0000001c00197213 */ /* 0x000fe20000000000 */
[----:B------:R-:W-:Y:S01]  /*1790*/  IMAD.HI.U32 R21, R12, R22, RZ ;  /* 0x000000160c157227 */ /* 0x000fe200078e00ff */
[----:B------:R-:W-:-:S02]  /*17a0*/  ISETP.GT.U32.AND P5, PT, R5, R18, PT ;  /* 0x000000120500720c */ /* 0x000fc40003fa4070 */
[----:B------:R-:W-:Y:S01]  /*17b0*/  ISETP.GE.AND P2, PT, R23, RZ, PT ;  /* 0x000000ff1700720c */ /* 0x000fe20003f46270 */
[--C-:B------:R-:W-:Y:S02]  /*17c0*/  @!P0 IMAD.IADD R20, R20, 0x1, -R5.reuse ;  /* 0x0000000114148824 */ /* 0x100fe400078e0a05 */
[----:B------:R-:W-:Y:S02]  /*17d0*/  @!P6 IMAD.IADD R19, R19, 0x1, -R5 ;  /* 0x000000011313e824 */ /* 0x000fe400078e0a05 */
[----:B------:R-:W-:Y:S01]  /*17e0*/  IMAD.MOV R21, RZ, RZ, -R21 ;  /* 0x000000ffff157224 */ /* 0x000fe200078e0a15 */
[C---:B------:R-:W-:Y:S01]  /*17f0*/  ISETP.GT.U32.AND P0, PT, R5.reuse, R20, PT ;  /* 0x000000140500720c */ /* 0x040fe20003f04070 */
[----:B------:R-:W-:Y:S01]  /*1800*/  IMAD.HI.U32 R23, R12, R26, RZ ;  /* 0x0000001a0c177227 */ /* 0x000fe200078e00ff */
[----:B------:R-:W-:-:S03]  /*1810*/  ISETP.GT.U32.AND P6, PT, R5, R19, PT ;  /* 0x000000130500720c */ /* 0x000fc60003fc4070 */
[----:B------:R-:W-:Y:S02]  /*1820*/  IMAD R21, R5, R21, R22 ;  /* 0x0000001505157224 */ /* 0x000fe400078e0216 */
[----:B------:R-:W-:-:S04]  /*1830*/  IMAD.HI.U32 R22, R12, R25, RZ ;  /* 0x000000190c167227 */ /* 0x000fc800078e00ff */
[----:B------:R-:W-:-:S04]  /*1840*/  IMAD.HI.U32 R24, R12, R27, RZ ;  /* 0x0000001b0c187227 */ /* 0x000fc800078e00ff */
[----:B------:R-:W-:Y:S02]  /*1850*/  IMAD.MOV R23, RZ, RZ, -R23 ;  /* 0x000000ffff177224 */ /* 0x000fe400078e0a17 */
[----:B------:R-:W-:Y:S02]  /*1860*/  IMAD.MOV R22, RZ, RZ, -R22 ;  /* 0x000000ffff167224 */ /* 0x000fe400078e0a16 */
[----:B------:R-:W-:Y:S02]  /*1870*/  IMAD.MOV R24, RZ, RZ, -R24 ;  /* 0x000000ffff187224 */ /* 0x000fe400078e0a18 */
[C---:B------:R-:W-:Y:S02]  /*1880*/  IMAD R23, R5.reuse, R23, R26 ;  /* 0x0000001705177224 */ /* 0x040fe400078e021a */
[----:B------:R-:W-:Y:S01]  /*1890*/  @!P5 IMAD.IADD R18, R18, 0x1, -R5 ;  /* 0x000000011212d824 */ /* 0x000fe200078e0a05 */
[C---:B------:R-:W-:Y:S01]  /*18a0*/  ISETP.GT.U32.AND P5, PT, R5.reuse, R21, PT ;  /* 0x000000150500720c */ /* 0x040fe20003fa4070 */
[----:B------:R-:W-:-:S02]  /*18b0*/  IMAD R22, R5, R22, R25 ;  /* 0x0000001605167224 */ /* 0x000fc400078e0219 */
[----:B------:R-:W-:Y:S02]  /*18c0*/  IMAD R27, R5, R24, R27 ;  /* 0x00000018051b7224 */ /* 0x000fe400078e021b */
[--C-:B------:R-:W-:Y:S01]  /*18d0*/  @!P6 IMAD.IADD R19, R19, 0x1, -R5.reuse ;  /* 0x000000011313e824 */ /* 0x100fe200078e0a05 */
[----:B------:R-:W-:Y:S01]  /*18e0*/  ISETP.GT.U32.AND P6, PT, R5, R23, PT ;  /* 0x000000170500720c */ /* 0x000fe20003fc4070 */
[----:B------:R-:W-:Y:S02]  /*18f0*/  VIADD R25, R3, 0x2d ;  /* 0x0000002d03197836 */ /* 0x000fe40000000000 */
[----:B------:R-:W-:Y:S01]  /*1900*/  @!P0 IMAD.IADD R20, R20, 0x1, -R5 ;  /* 0x0000000114148824 */ /* 0x000fe200078e0a05 */
[----:B------:R-:W-:Y:S01]  /*1910*/  ISETP.GE.AND P0, PT, R28, RZ, PT ;  /* 0x000000ff1c00720c */ /* 0x000fe20003f06270 */
[----:B------:R-:W-:Y:S01]  /*1920*/  @!P1 IMAD.MOV R18, RZ, RZ, -R18 ;  /* 0x000000ffff129224 */ /* 0x000fe200078e0a12 */
[C---:B------:R-:W-:Y:S01]  /*1930*/  ISETP.GT.U32.AND P1, PT, R5.reuse, R22, PT ;  /* 0x000000160500720c */ /* 0x040fe20003f24070 */
[----:B------:R-:W-:Y:S01]  /*1940*/  @!P4 IMAD.MOV R19, RZ, RZ, -R19 ;  /* 0x000000ffff13c224 */ /* 0x000fe200078e0a13 */
[----:B------:R-:W-:Y:S01]  /*1950*/  ISETP.GT.U32.AND P4, PT, R5, R27, PT ;  /* 0x0000001b0500720c */ /* 0x000fe20003f84070 */
[----:B------:R-:W-:Y:S01]  /*1960*/  VIADD R26, R3, 0x2c ;  /* 0x0000002c031a7836 */ /* 0x000fe20000000000 */
[----:B------:R-:W-:Y:S01]  /*1970*/  IABS R28, R25 ;  /* 0x00000019001c7213 */ /* 0x000fe20000000000 */
[----:B------:R-:W-:Y:S01]  /*1980*/  @!P3 IMAD.MOV R20, RZ, RZ, -R20 ;  /* 0x000000ffff14b224 */ /* 0x000fe200078e0a14 */
[----:B------:R-:W-:Y:S01]  /*1990*/  ISETP.GE.AND P3, PT, R29, RZ, PT ;  /* 0x000000ff1d00720c */ /* 0x000fe20003f66270 */
[----:B------:R-:W-:Y:S01]  /*19a0*/  @!P5 IMAD.IADD R21, R21, 0x1, -R5 ;  /* 0x000000011515d824 */ /* 0x000fe200078e0a05 */
[----:B------:R-:W-:Y:S01]  /*19b0*/  IABS R29, R26 ;  /* 0x0000001a001d7213 */ /* 0x000fe20000000000 */
[----:B------:R-:W-:-:S03]  /*19c0*/  IMAD.HI.U32 R24, R12, R28, RZ ;  /* 0x0000001c0c187227 */ /* 0x000fc600078e00ff */
[----:B------:R-:W-:Y:S01]  /*19d0*/  ISETP.GT.U32.AND P5, PT, R5, R21, PT ;  /* 0x000000150500720c */ /* 0x000fe20003fa4070 */
[--C-:B------:R-:W-:Y:S02]  /*19e0*/  @!P6 IMAD.IADD R23, R23, 0x1, -R5.reuse ;  /* 0x000000011717e824 */ /* 0x100fe400078e0a05 */
[----:B------:R-:W-:Y:S02]  /*19f0*/  IMAD.MOV R24, RZ, RZ, -R24 ;  /* 0x000000ffff187224 */ /* 0x000fe400078e0a18 */
[--C-:B------:R-:W-:Y:S01]  /*1a00*/  @!P1 IMAD.IADD R22, R22, 0x1, -R5.reuse ;  /* 0x0000000116169824 */ /* 0x100fe200078e0a05 */
[----:B------:R-:W-:Y:S01]  /*1a10*/  ISETP.GE.AND P1, PT, R25, RZ, PT ;  /* 0x000000ff1900720c */ /* 0x000fe20003f26270 */
[----:B------:R-:W-:Y:S01]  /*1a20*/  @!P4 IMAD.IADD R27, R27, 0x1, -R5 ;  /* 0x000000011b1bc824 */ /* 0x000fe200078e0a05 */
[C---:B------:R-:W-:Y:S01]  /*1a30*/  ISETP.GT.U32.AND P4, PT, R5.reuse, R23, PT ;  /* 0x000000170500720c */ /* 0x040fe20003f84070 */
[C---:B------:R-:W-:Y:S01]  /*1a40*/  IMAD R28, R5.reuse, R24, R28 ;  /* 0x00000018051c7224 */ /* 0x040fe200078e021c */
[----:B------:R-:W-:Y:S01]  /*1a50*/  ISETP.GT.U32.AND P6, PT, R5, R22, PT ;  /* 0x000000160500720c */ /* 0x000fe20003fc4070 */
[----:B------:R-:W-:-:S04]  /*1a60*/  IMAD.HI.U32 R24, R12, R29, RZ ;  /* 0x0000001d0c187227 */ /* 0x000fc800078e00ff */
[----:B------:R-:W-:Y:S02]  /*1a70*/  IMAD.MOV R24, RZ, RZ, -R24 ;  /* 0x000000ffff187224 */ /* 0x000fe400078e0a18 */
[----:B------:R-:W-:Y:S01]  /*1a80*/  @!P5 IMAD.IADD R21, R21, 0x1, -R5 ;  /* 0x000000011515d824 */ /* 0x000fe200078e0a05 */
[----:B------:R-:W-:Y:S01]  /*1a90*/  ISETP.GE.AND P5, PT, R30, RZ, PT ;  /* 0x000000ff1e00720c */ /* 0x000fe20003fa6270 */
[----:B------:R-:W-:Y:S01]  /*1aa0*/  IMAD R29, R5, R24, R29 ;  /* 0x00000018051d7224 */ /* 0x000fe200078e021d */
[----:B------:R-:W-:Y:S01]  /*1ab0*/  IABS R30, R32 ;  /* 0x00000020001e7213 */ /* 0x000fe20000000000 */
[----:B------:R-:W-:Y:S02]  /*1ac0*/  @!P4 IMAD.IADD R23, R23, 0x1, -R5 ;  /* 0x000000011717c824 */ /* 0x000fe400078e0a05 */
[----:B------:R-:W-:Y:S01]  /*1ad0*/  @!P2 IMAD.MOV R21, RZ, RZ, -R21 ;  /* 0x000000ffff15a224 */ /* 0x000fe200078e0a15 */
[C---:B------:R-:W-:Y:S01]  /*1ae0*/  ISETP.GT.U32.AND P4, PT, R5.reuse, R29, PT ;  /* 0x0000001d0500720c */ /* 0x040fe20003f84070 */
[----:B------:R-:W-:Y:S01]  /*1af0*/  @!P6 IMAD.IADD R22, R22, 0x1, -R5 ;  /* 0x000000011616e824 */ /* 0x000fe200078e0a05 */
[C---:B------:R-:W-:Y:S01]  /*1b00*/  ISETP.GT.U32.AND P2, PT, R5.reuse, R27, PT ;  /* 0x0000001b0500720c */ /* 0x040fe20003f44070 */
[----:B------:R-:W-:Y:S01]  /*1b10*/  IMAD.HI.U32 R25, R12, R31, RZ ;  /* 0x0000001f0c197227 */ /* 0x000fe200078e00ff */
[----:B------:R-:W-:-:S03]  /*1b20*/  ISETP.GT.U32.AND P6, PT, R5, R28, PT ;  /* 0x0000001c0500720c */ /* 0x000fc60003fc4070 */
[----:B------:R-:W-:-:S04]  /*1b30*/  IMAD.HI.U32 R24, R12, R30, RZ ;  /* 0x0000001e0c187227 */ /* 0x000fc800078e00ff */
[----:B------:R-:W-:Y:S02]  /*1b40*/  @!P0 IMAD.MOV R22, RZ, RZ, -R22 ;  /* 0x000000ffff168224 */ /* 0x000fe400078e0a16 */
[--C-:B------:R-:W-:Y:S02]  /*1b50*/  @!P4 IMAD.IADD R29, R29, 0x1, -R5.reuse ;  /* 0x000000011d1dc824 */ /* 0x100fe400078e0a05 */
[--C-:B------:R-:W-:Y:S01]  /*1b60*/  @!P2 IMAD.IADD R27, R27, 0x1, -R5.reuse ;  /* 0x000000011b1ba824 */ /* 0x100fe200078e0a05 */
[----:B------:R-:W-:Y:S01]  /*1b70*/  ISETP.GE.AND P2, PT, R26, RZ, PT ;  /* 0x000000ff1a00720c */ /* 0x000fe20003f46270 */
[----:B------:R-:W-:Y:S01]  /*1b80*/  @!P6 IMAD.IADD R28, R28, 0x1, -R5 ;  /* 0x000000011c1ce824 */ /* 0x000fe200078e0a05 */
[----:B------:R-:W-:Y:S01]  /*1b90*/  ISETP.GE.AND P6, PT, R32, RZ, PT ;  /* 0x000000ff2000720c */ /* 0x000fe20003fc6270 */
[----:B------:R-:W-:Y:S01]  /*1ba0*/  IMAD.HI.U32 R26, R12, R33, RZ ;  /* 0x000000210c1a7227 */ /* 0x000fe200078e00ff */
[C---:B------:R-:W-:Y:S02]  /*1bb0*/  ISETP.GT.U32.AND P4, PT, R5.reuse, R29, PT ;  /* 0x0000001d0500720c */ /* 0x040fe40003f84070 */
[----:B------:R-:W-:Y:S01]  /*1bc0*/  ISETP.GT.U32.AND P0, PT, R5, R28, PT ;  /* 0x0000001c0500720c */ /* 0x000fe20003f04070 */
[----:B------:R-:W-:-:S02]  /*1bd0*/  IMAD.MOV R32, RZ, RZ, -R25 ;  /* 0x000000ffff207224 */ /* 0x000fc400078e0a19 */
[----:B------:R-:W-:Y:S02]  /*1be0*/  IMAD.MOV R26, RZ, RZ, -R26 ;  /* 0x000000ffff1a7224 */ /* 0x000fe400078e0a1a */
[C---:B------:R-:W-:Y:S02]  /*1bf0*/  IMAD R31, R5.reuse, R32, R31 ;  /* 0x00000020051f7224 */ /* 0x040fe400078e021f */
[C---:B------:R-:W-:Y:S02]  /*1c00*/  IMAD R32, R5.reuse, R26, R33 ;  /* 0x0000001a05207224 */ /* 0x040fe400078e0221 */
[----:B------:R-:W-:Y:S01]  /*1c10*/  @!P5 IMAD.MOV R27, RZ, RZ, -R27 ;  /* 0x000000ffff1bd224 */ /* 0x000fe200078e0a1b */
[----:B------:R-:W-:Y:S01]  /*1c20*/  ISETP.GT.U32.AND P5, PT, R5, R31, PT ;  /* 0x0000001f0500720c */ /* 0x000fe20003fa4070 */
[----:B------:R-:W-:Y:S02]  /*1c30*/  IMAD.MOV R24, RZ, RZ, -R24 ;  /* 0x000000ffff187224 */ /* 0x000fe400078e0a18 */
[----:B------:R-:W-:Y:S01]  /*1c40*/  @!P4 IMAD.IADD R29, R29, 0x1, -R5 ;  /* 0x000000011d1dc824 */ /* 0x000fe200078e0a05 */
[----:B------:R-:W-:Y:S01]  /*1c50*/  ISETP.GT.U32.AND P4, PT, R5, R32, PT ;  /* 0x000000200500720c */ /* 0x000fe20003f84070 */
[----:B------:R-:W-:-:S02]  /*1c60*/  VIADD R25, R3, 0x28 ;  /* 0x0000002803197836 */ /* 0x000fc40000000000 */
[C---:B------:R-:W-:Y:S02]  /*1c70*/  IMAD R30, R5.reuse, R24, R30 ;  /* 0x00000018051e7224 */ /* 0x040fe400078e021e */
[----:B------:R-:W-:Y:S01]  /*1c80*/  @!P3 IMAD.MOV R23, RZ, RZ, -R23 ;  /* 0x000000ffff17b224 */ /* 0x000fe200078e0a17 */
[----:B------:R-:W-:Y:S01]  /*1c90*/  IABS R33, R25 ;  /* 0x0000001900217213 */ /* 0x000fe20000000000 */
[--C-:B------:R-:W-:Y:S01]  /*1ca0*/  @!P0 IMAD.IADD R28, R28, 0x1, -R5.reuse ;  /* 0x000000011c1c8824 */ /* 0x100fe200078e0a05 */
[----:B------:R-:W-:Y:S01]  /*1cb0*/  ISETP.GT.U32.AND P3, PT, R5, R30, PT ;  /* 0x0000001e0500720c */ /* 0x000fe20003f64070 */
[----:B------:R-:W-:Y:S01]  /*1cc0*/  @!P5 IMAD.IADD R31, R31, 0x1, -R5 ;  /* 0x000000011f1fd824 */ /* 0x000fe200078e0a05 */
[----:B------:R-:W-:Y:S01]  /*1cd0*/  ISETP.GE.AND P0, PT, R34, RZ, PT ;  /* 0x000000ff2200720c */ /* 0x000fe20003f06270 */
[----:B------:R-:W-:Y:S01]  /*1ce0*/  IMAD.HI.U32 R24, R12, R33, RZ ;  /* 0x000000210c187227 */ /* 0x000fe200078e00ff */
[----:B------:R-:W-:-:S03]  /*1cf0*/  IABS R34, R38 ;  /* 0x0000002600227213 */ /* 0x000fc60000000000 */
[----:B------:R-:W-:Y:S01]  /*1d00*/  @!P4 IMAD.IADD R32, R32, 0x1, -R5 ;  /* 0x000000012020c824 */ /* 0x000fe200078e0a05 */
[----:B------:R-:W-:Y:S01]  /*1d10*/  ISETP.GT.U32.AND P4, PT, R5, R31, PT ;  /* 0x0000001f0500720c */ /* 0x000fe20003f84070 */
[----:B------:R-:W-:Y:S02]  /*1d20*/  IMAD.MOV R26, RZ, RZ, -R24 ;  /* 0x000000ffff1a7224 */ /* 0x000fe400078e0a18 */
[----:B------:R-:W-:-:S04]  /*1d30*/  IMAD.HI.U32 R24, R12, R34, RZ ;  /* 0x000000220c187227 */ /* 0x000fc800078e00ff */
[----:B------:R-:W-:Y:S01]  /*1d40*/  @!P3 IMAD.IADD R30, R30, 0x1, -R5 ;  /* 0x000000011e1eb824 */ /* 0x000fe200078e0a05 */
[----:B------:R-:W-:Y:S01]  /*1d50*/  ISETP.GE.AND P3, PT, R35, RZ, PT ;  /* 0x000000ff2300720c */ /* 0x000fe20003f66270 */
[----:B------:R-:W-:Y:S01]  /*1d60*/  IMAD.MOV R24, RZ, RZ, -R24 ;  /* 0x000000ffff187224 */ /* 0x000fe200078e0a18 */
[----:B------:R-:W-:Y:S01]  /*1d70*/  IABS R35, R39 ;  /* 0x0000002700237213 */ /* 0x000fe20000000000 */
[C---:B------:R-:W-:Y:S01]  /*1d80*/  IMAD R33, R5.reuse, R26, R33 ;  /* 0x0000001a05217224 */ /* 0x040fe200078e0221 */
[C---:B------:R-:W-:Y:S01]  /*1d90*/  ISETP.GT.U32.AND P5, PT, R5.reuse, R30, PT ;  /* 0x0000001e0500720c */ /* 0x040fe20003fa4070 */
[----:B------:R-:W-:Y:S02]  /*1da0*/  IMAD R34, R5, R24, R34 ;  /* 0x0000001805227224 */ /* 0x000fe400078e0222 */
[----:B------:R-:W-:Y:S02]  /*1db0*/  @!P4 IMAD.IADD R31, R31, 0x1, -R5 ;  /* 0x000000011f1fc824 */ /* 0x000fe400078e0a05 */
[----:B------:R-:W-:Y:S01]  /*1dc0*/  @!P1 IMAD.MOV R28, RZ, RZ, -R28 ;  /* 0x000000ffff1c9224 */ /* 0x000fe200078e0a1c */
[C---:B------:R-:W-:Y:S01]  /*1dd0*/  ISETP.GT.U32.AND P4, PT, R5.reuse, R34, PT ;  /* 0x000000220500720c */ /* 0x040fe20003f84070 */
[----:B------:R-:W-:Y:S01]  /*1de0*/  IMAD.HI.U32 R24, R12, R35, RZ ;  /* 0x000000230c187227 */ /* 0x000fe200078e00ff */
[----:B------:R-:W-:-:S03]  /*1df0*/  ISETP.GT.U32.AND P1, PT, R5, R32, PT ;  /* 0x000000200500720c */ /* 0x000fc60003f24070 */
[----:B------:R-:W-:Y:S02]  /*1e00*/  IMAD.MOV R26, RZ, RZ, -R24 ;  /* 0x000000ffff1a7224 */ /* 0x000fe400078e0a18 */
[----:B------:R-:W-:Y:S01]  /*1e10*/  @!P5 IMAD.IADD R30, R30, 0x1, -R5 ;  /* 0x000000011e1ed824 */ /* 0x000fe200078e0a05 */
[----:B------:R-:W-:Y:S01]  /*1e20*/  ISETP.GT.U32.AND P5, PT, R5, R33, PT ;  /* 0x000000210500720c */ /* 0x000fe20003fa4070 */
[----:B------:R-:W-:Y:S02]  /*1e30*/  @!P2 IMAD.MOV R29, RZ, RZ, -R29 ;  /* 0x000000ffff1da224 */ /* 0x000fe400078e0a1d */
[----:B------:R-:W-:-:S04]  /*1e40*/  IMAD.HI.U32 R24, R12, R36, RZ ;  /* 0x000000240c187227 */ /* 0x000fc800078e00ff */
[--C-:B------:R-:W-:Y:S02]  /*1e50*/  @!P4 IMAD.IADD R34, R34, 0x1, -R5.reuse ;  /* 0x000000012222c824 */ /* 0x100fe400078e0a05 */
[----:B------:R-:W-:Y:S01]  /*1e60*/  @!P1 IMAD.IADD R32, R32, 0x1, -R5 ;  /* 0x0000000120209824 */ /* 0x000fe200078e0a05 */
[----:B------:R-:W-:Y:S01]  /*1e70*/  ISETP.GE.AND P1, PT, R25, RZ, PT ;  /* 0x000000ff1900720c */ /* 0x000fe20003f26270 */
[C---:B------:R-:W-:Y:S01]  /*1e80*/  IMAD R35, R5.reuse, R26, R35 ;  /* 0x0000001a05237224 */ /* 0x040fe200078e0223 */
[----:B------:R-:W-:Y:S01]  /*1e90*/  ISETP.GT.U32.AND P2, PT, R5, R34, PT ;  /* 0x000000220500720c */ /* 0x000fe20003f44070 */
[----:B------:R-:W-:Y:S01]  /*1ea0*/  @!P5 IMAD.IADD R33, R33, 0x1, -R5 ;  /* 0x000000012121d824 */ /* 0x000fe200078e0a05 */
[----:B------:R-:W-:Y:S01]  /*1eb0*/  ISETP.GE.AND P5, PT, R38, RZ, PT ;  /* 0x000000ff2600720c */ /* 0x000fe20003fa6270 */
[----:B------:R-:W-:Y:S02]  /*1ec0*/  IMAD.MOV R25, RZ, RZ, -R24 ;  /* 0x000000ffff197224 */ /* 0x000fe400078e0a18 */
[----:B------:R-:W-:Y:S01]  /*1ed0*/  @!P6 IMAD.MOV R30, RZ, RZ, -R30 ;  /* 0x000000ffff1ee224 */ /* 0x000fe200078e0a1e */
[C---:B------:R-:W-:Y:S01]  /*1ee0*/  ISETP.GT.U32.AND P6, PT, R5.reuse, R35, PT ;  /* 0x000000230500720c */ /* 0x040fe20003fc4070 */
[C---:B------:R-:W-:Y:S01]  /*1ef0*/  IMAD R36, R5.reuse, R25, R36 ;  /* 0x0000001905247224 */ /* 0x040fe200078e0224 */
[----:B------:R-:W-:Y:S01]  /*1f00*/  ISETP.GT.U32.AND P4, PT, R5, R33, PT ;  /* 0x000000210500720c */ /* 0x000fe20003f84070 */
[----:B------:R-:W-:-:S04]  /*1f10*/  IMAD.HI.U32 R24, R12, R37, RZ ;  /* 0x000000250c187227 */ /* 0x000fc800078e00ff */
[--C-:B------:R-:W-:Y:S01]  /*1f20*/  @!P2 IMAD.IADD R34, R34, 0x1, -R5.reuse ;  /* 0x000000012222a824 */ /* 0x100fe200078e0a05 */
[----:B------:R-:W-:Y:S01]  /*1f30*/  ISETP.GT.U32.AND P2, PT, R5, R36, PT ;  /* 0x000000240500720c */ /* 0x000fe20003f44070 */
[----:B------:R-:W-:Y:S02]  /*1f40*/  IMAD.MOV R24, RZ, RZ, -R24 ;  /* 0x000000ffff187224 */ /* 0x000fe400078e0a18 */
[----:B------:R-:W-:Y:S02]  /*1f50*/  VIADD R25, R3, 0x23 ;  /* 0x0000002303197836 */ /* 0x000fe40000000000 */
[--C-:B------:R-:W-:Y:S02]  /*1f60*/  @!P6 IMAD.IADD R35, R35, 0x1, -R5.reuse ;  /* 0x000000012323e824 */ /* 0x100fe400078e0a05 */
[----:B------:R-:W-:Y:S01]  /*1f70*/  @!P4 IMAD.IADD R33, R33, 0x1, -R5 ;  /* 0x000000012121c824 */ /* 0x000fe200078e0a05 */
[----:B------:R-:W-:Y:S01]  /*1f80*/  IABS R38, R25 ;  /* 0x0000001900267213 */ /* 0x000fe20000000000 */
[C---:B------:R-:W-:Y:S01]  /*1f90*/  IMAD R37, R5.reuse, R24, R37 ;  /* 0x0000001805257224 */ /* 0x040fe200078e0225 */
[----:B------:R-:W-:Y:S01]  /*1fa0*/  ISETP.GT.U32.AND P6, PT, R5, R35, PT ;  /* 0x000000230500720c */ /* 0x000fe20003fc4070 */
[----:B------:R-:W-:Y:S01]  /*1fb0*/  VIADD R26, R3, 0x22 ;  /* 0x00000022031a7836 */ /* 0x000fe20000000000 */
[----:B------:R-:W-:Y:S01]  /*1fc0*/  ISETP.GE.AND P4, PT, R41, RZ, PT ;  /* 0x000000ff2900720c */ /* 0x000fe20003f86270 */
[----:B------:R-:W-:Y:S01]  /*1fd0*/  @!P1 IMAD.MOV R33, RZ, RZ, -R33 ;  /* 0x000000ffff219224 */ /* 0x000fe200078e0a21 */
[----:B------:R-:W-:Y:S01]  /*1fe0*/  ISETP.GT.U32.AND P1, PT, R5, R37, PT ;  /* 0x000000250500720c */ /* 0x000fe20003f24070 */
[----:B------:R-:W-:-:S02]  /*1ff0*/  @!P2 IMAD.IADD R36, R36, 0x1, -R5 ;  /* 0x000000012424a824 */ /* 0x000fc400078e0a05 */
[----:B------:R-:W-:Y:S01]  /*2000*/  @!P0 IMAD.MOV R31, RZ, RZ, -R31 ;  /* 0x000000ffff1f8224 */ /* 0x000fe200078e0a1f */
[----:B------:R-:W-:Y:S01]  /*2010*/  ISETP.GE.AND P0, PT, R39, RZ, PT ;  /* 0x000000ff2700720c */ /* 0x000fe20003f06270 */
[----:B------:R-:W-:Y:S01]  /*2020*/  IMAD.HI.U32 R24, R12, R38, RZ ;  /* 0x000000260c187227 */ /* 0x000fe200078e00ff */
[----:B------:R-:W-:Y:S02]  /*2030*/  IABS R39, R26 ;  /* 0x0000001a00277213 */ /* 0x000fe40000000000 */
[----:B------:R-:W-:Y:S01]  /*2040*/  ISETP.GT.U32.AND P2, PT, R5, R36, PT ;  /* 0x000000240500720c */ /* 0x000fe20003f44070 */
[----:B------:R-:W-:Y:S01]  /*2050*/  @!P5 IMAD.MOV R34, RZ, RZ, -R34 ;  /* 0x000000ffff22d224 */ /* 0x000fe200078e0a22 */
[----:B------:R-:W-:Y:S01]  /*2060*/  ISETP.GE.AND P5, PT, R25, RZ, PT ;  /* 0x000000ff1900720c */ /* 0x000fe20003fa6270 */
[----:B------:R-:W-:Y:S01]  /*2070*/  @!P3 IMAD.MOV R32, RZ, RZ, -R32 ;  /* 0x000000ffff20b224 */ /* 0x000fe200078e0a20 */
[----:B------:R-:W-:Y:S01]  /*2080*/  ISETP.GE.AND P3, PT, R40, RZ, PT ;  /* 0x000000ff2800720c */ /* 0x000fe20003f66270 */
[----:B------:R-:W-:-:S02]  /*2090*/  IMAD.MOV R25, RZ, RZ, -R24 ;  /* 0x000000ffff197224 */ /* 0x000fc400078e0a18 */
[----:B------:R-:W-:-:S04]  /*20a0*/  IMAD.HI.U32 R24, R12, R39, RZ ;  /* 0x000000270c187227 */ /* 0x000fc800078e00ff */
[--C-:B------:R-:W-:Y:S01]  /*20b0*/  @!P6 IMAD.IADD R35, R35, 0x1, -R5.reuse ;  /* 0x000000012323e824 */ /* 0x100fe200078e0a05 */
[----:B------:R-:W-:Y:S01]  /*20c0*/  ISETP.GE.AND P6, PT, R26, RZ, PT ;  /* 0x000000ff1a00720c */ /* 0x000fe20003fc6270 */
[----:B------:R-:W-:Y:S02]  /*20d0*/  VIADD R41, R3, 0x21 ;  /* 0x0000002103297836 */ /* 0x000fe40000000000 */
[--C-:B------:R-:W-:Y:S02]  /*20e0*/  @!P1 IMAD.IADD R37, R37, 0x1, -R5.reuse ;  /* 0x0000000125259824 */ /* 0x100fe400078e0a05 */
[----:B------:R-:W-:Y:S01]  /*20f0*/  IMAD.MOV R26, RZ, RZ, -R24 ;  /* 0x000000ffff1a7224 */ /* 0x000fe200078e0a18 */
[----:B------:R-:W-:Y:S01]  /*2100*/  IABS R40, R41 ;  /* 0x0000002900287213 */ /* 0x000fe20000000000 */
[C---:B------:R-:W-:Y:S01]  /*2110*/  IMAD R38, R5.reuse, R25, R38 ;  /* 0x0000001905267224 */ /* 0x040fe200078e0226 */
[----:B------:R-:W-:Y:S01]  /*2120*/  ISETP.GT.U32.AND P1, PT, R5, R37, PT ;  /* 0x000000250500720c */ /* 0x000fe20003f24070 */
[----:B------:R-:W-:-:S02]  /*2130*/  @!P2 IMAD.IADD R36, R36, 0x1, -R5 ;  /* 0x000000012424a824 */ /* 0x000fc400078e0a05 */
[C---:B------:R-:W-:Y:S01]  /*2140*/  IMAD R39, R5.reuse, R26, R39 ;  /* 0x0000001a05277224 */ /* 0x040fe200078e0227 */
[C---:B------:R-:W-:Y:S01]  /*2150*/  ISETP.GT.U32.AND P2, PT, R5.reuse, R38, PT ;  /* 0x000000260500720c */ /* 0x040fe20003f44070 */
[----:B------:R-:W-:Y:S02]  /*2160*/  @!P3 IMAD.MOV R36, RZ, RZ, -R36 ;  /* 0x000000ffff24b224 */ /* 0x000fe400078e0a24 */
[----:B------:R-:W-:Y:S01]  /*2170*/  IMAD.HI.U32 R24, R12, R40, RZ ;  /* 0x000000280c187227 */ /* 0x000fe200078e00ff */
[----:B------:R-:W-:-:S03]  /*2180*/  ISETP.GT.U32.AND P3, PT, R5, R39, PT ;  /* 0x000000270500720c */ /* 0x000fc60003f64070 */
[----:B------:R-:W-:Y:S02]  /*2190*/  IMAD.MOV R24, RZ, RZ, -R24 ;  /* 0x000000ffff187224 */ /* 0x000fe400078e0a18 */
[----:B------:R-:W-:Y:S02]  /*21a0*/  VIADD R25, R3, 0x20 ;  /* 0x0000002003197836 */ /* 0x000fe40000000000 */
[----:B------:R-:W-:Y:S02]  /*21b0*/  @!P1 IMAD.IADD R37, R37, 0x1, -R5 ;  /* 0x0000000125259824 */ /* 0x000fe400078e0a05 */
[----:B------:R-:W-:Y:S01]  /*21c0*/  IMAD R40, R5, R24, R40 ;  /* 0x0000001805287224 */ /* 0x000fe200078e0228 */
[----:B------:R-:W-:Y:S01]  /*21d0*/  ISETP.GE.AND P1, PT, R25, RZ, PT ;  /* 0x000000ff1900720c */ /* 0x000fe20003f26270 */
[----:B------:R-:W-:Y:S01]  /*21e0*/  @!P0 IMAD.MOV R35, RZ, RZ, -R35 ;  /* 0x000000ffff238224 */ /* 0x000fe200078e0a23 */
[----:B------:R-:W-:Y:S01]  /*21f0*/  ISETP.GE.AND P0, PT, R41, RZ, PT ;  /* 0x000000ff2900720c */ /* 0x000fe20003f06270 */
[----:B------:R-:W-:Y:S01]  /*2200*/  VIADD R26, R3, 0x1f ;  /* 0x0000001f031a7836 */ /* 0x000fe20000000000 */
[----:B------:R-:W-:Y:S01]  /*2210*/  IABS R41, R25 ;  /* 0x0000001900297213 */ /* 0x000fe20000000000 */
[----:B------:R-:W-:-:S02]  /*2220*/  @!P2 IMAD.IADD R38, R38, 0x1, -R5 ;  /* 0x000000012626a824 */ /* 0x000fc400078e0a05 */
[----:B------:R-:W-:Y:S01]  /*2230*/  @!P3 IMAD.IADD R39, R39, 0x1, -R5 ;  /* 0x000000012727b824 */ /* 0x000fe200078e0a05 */
[----:B------:R-:W-:Y:S01]  /*2240*/  IABS R42, R26 ;  /* 0x0000001a002a7213 */ /* 0x000fe20000000000 */
[----:B------:R-:W-:Y:S01]  /*2250*/  @!P4 IMAD.MOV R37, RZ, RZ, -R37 ;  /* 0x000000ffff25c224 */ /* 0x000fe200078e0a25 */
[C---:B------:R-:W-:Y:S01]  /*2260*/  ISETP.GT.U32.AND P4, PT, R5.reuse, R40, PT ;  /* 0x000000280500720c */ /* 0x040fe20003f84070 */
[C---:B------:R-:W-:Y:S01]  /*2270*/  IMAD.HI.U32 R24, R12.reuse, R41, RZ ;  /* 0x000000290c187227 */ /* 0x040fe200078e00ff */
[C---:B------:R-:W-:Y:S02]  /*2280*/  ISETP.GT.U32.AND P2, PT, R5.reuse, R38, PT ;  /* 0x000000260500720c */ /* 0x040fe40003f44070 */
[----:B------:R-:W-:Y:S01]  /*2290*/  ISETP.GT.U32.AND P3, PT, R5, R39, PT ;  /* 0x000000270500720c */ /* 0x000fe20003f64070 */
[----:B------:R-:W-:-:S04]  /*22a0*/  IMAD.HI.U32 R25, R12, R42, RZ ;  /* 0x0000002a0c197227 */ /* 0x000fc800078e00ff */
[----:B------:R-:W-:Y:S02]  /*22b0*/  IMAD.MOV R24, RZ, RZ, -R24 ;  /* 0x000000ffff187224 */ /* 0x000fe400078e0a18 */
[----:B------:R-:W-:Y:S02]  /*22c0*/  IMAD.MOV R25, RZ, RZ, -R25 ;  /* 0x000000ffff197224 */ /* 0x000fe400078e0a19 */
[C---:B------:R-:W-:Y:S02]  /*22d0*/  IMAD R41, R5.reuse, R24, R41 ;  /* 0x0000001805297224 */ /* 0x040fe400078e0229 */
[--C-:B------:R-:W-:Y:S02]  /*22e0*/  @!P4 IMAD.IADD R40, R40, 0x1, -R5.reuse ;  /* 0x000000012828c824 */ /* 0x100fe400078e0a05 */
[--C-:B------:R-:W-:Y:S01]  /*22f0*/  @!P2 IMAD.IADD R38, R38, 0x1, -R5.reuse ;  /* 0x000000012626a824 */ /* 0x100fe200078e0a05 */
[----:B------:R-:W-:Y:S01]  /*2300*/  ISETP.GE.AND P2, PT, R26, RZ, PT ;  /* 0x000000ff1a00720c */ /* 0x000fe20003f46270 */
[C---:B------:R-:W-:Y:S01]  /*2310*/  IMAD R42, R5.reuse, R25, R42 ;  /* 0x00000019052a7224 */ /* 0x040fe200078e022a */
[----:B------:R-:W-:Y:S01]  /*2320*/  ISETP.GT.U32.AND P4, PT, R5, R40, PT ;  /* 0x000000280500720c */ /* 0x000fe20003f84070 */
[----:B------:R-:W-:Y:S01]  /*2330*/  @!P3 IMAD.IADD R39, R39, 0x1, -R5 ;  /* 0x000000012727b824 */ /* 0x000fe200078e0a05 */
[C---:B------:R-:W-:Y:S01]  /*2340*/  ISETP.GT.U32.AND P3, PT, R5.reuse, R41, PT ;  /* 0x000000290500720c */ /* 0x040fe20003f64070 */
[----:B------:R-:W-:Y:S01]  /*2350*/  @!P5 IMAD.MOV R38, RZ, RZ, -R38 ;  /* 0x000000ffff26d224 */ /* 0x000fe200078e0a26 */
[----:B------:R-:W-:Y:S01]  /*2360*/  ISETP.GT.U32.AND P5, PT, R5, R42, PT ;  /* 0x0000002a0500720c */ /* 0x000fe20003fa4070 */
[----:B------:R-:W-:-:S04]  /*2370*/  IMAD.HI.U32 R25, R12, R45, RZ ;  /* 0x0000002d0c197227 */ /* 0x000fc800078e00ff */
[----:B------:R-:W-:Y:S02]  /*2380*/  IMAD.MOV R26, RZ, RZ, -R25 ;  /* 0x000000ffff1a7224 */ /* 0x000fe400078e0a19 */
[----:B------:R-:W-:-:S04]  /*2390*/  IMAD.HI.U32 R24, R12, R43, RZ ;  /* 0x0000002b0c187227 */ /* 0x000fc800078e00ff */
[----:B------:R-:W-:Y:S02]  /*23a0*/  @!P3 IMAD.IADD R41, R41, 0x1, -R5 ;  /* 0x000000012929b824 */ /* 0x000fe400078e0a05 */
[C---:B------:R-:W-:Y:S02]  /*23b0*/  IMAD R45, R5.reuse, R26, R45 ;  /* 0x0000001a052d7224 */ /* 0x040fe400078e022d */
[----:B------:R-:W-:Y:S01]  /*23c0*/  @!P4 IMAD.IADD R40, R40, 0x1, -R5 ;  /* 0x000000012828c824 */ /* 0x000fe200078e0a05 */
[----:B------:R-:W-:Y:S01]  /*23d0*/  ISETP.GT.U32.AND P3, PT, R5, R41, PT ;  /* 0x000000290500720c */ /* 0x000fe20003f64070 */
[----:B------:R-:W-:Y:S01]  /*23e0*/  @!P6 IMAD.MOV R39, RZ, RZ, -R39 ;  /* 0x000000ffff27e224 */ /* 0x000fe200078e0a27 */
[----:B------:R-:W-:Y:S01]  /*23f0*/  ISETP.GE.AND P6, PT, R44, RZ, PT ;  /* 0x000000ff2c00720c */ /* 0x000fe20003fc6270 */
[----:B------:R-:W-:Y:S01]  /*2400*/  @!P5 IMAD.IADD R42, R42, 0x1, -R5 ;  /* 0x000000012a2ad824 */ /* 0x000fe200078e0a05 */
[----:B------:R-:W-:Y:S01]  /*2410*/  IABS R44, R49 ;  /* 0x00000031002c7213 */ /* 0x000fe20000000000 */
[----:B------:R-:W-:-:S02]  /*2420*/  IMAD.MOV R24, RZ, RZ, -R24 ;  /* 0x000000ffff187224 */ /* 0x000fc400078e0a18 */
[----:B------:R-:W-:Y:S01]  /*2430*/  @!P0 IMAD.MOV R40, RZ, RZ, -R40 ;  /* 0x000000ffff288224 */ /* 0x000fe200078e0a28 */
[C---:B------:R-:W-:Y:S01]  /*2440*/  ISETP.GT.U32.AND P0, PT, R5.reuse, R45, PT ;  /* 0x0000002d0500720c */ /* 0x040fe20003f04070 */
[C---:B------:R-:W-:Y:S01]  /*2450*/  IMAD R43, R5.reuse, R24, R43 ;  /* 0x00000018052b7224 */ /* 0x040fe200078e022b */
[----:B------:R-:W-:Y:S01]  /*2460*/  ISETP.GT.U32.AND P5, PT, R5, R42, PT ;  /* 0x0000002a0500720c */ /* 0x000fe20003fa4070 */
[----:B------:R-:W-:Y:S02]  /*2470*/  VIADD R25, R3, 0x1b ;  /* 0x0000001b03197836 */ /* 0x000fe40000000000 */
[----:B------:R-:W-:Y:S01]  /*2480*/  IMAD.HI.U32 R24, R12, R44, RZ ;  /* 0x0000002c0c187227 */ /* 0x000fe200078e00ff */
[----:B------:R-:W-:Y:S02]  /*2490*/  ISETP.GT.U32.AND P4, PT, R5, R43, PT ;  /* 0x0000002b0500720c */ /* 0x000fe40003f84070 */
[----:B------:R-:W-:Y:S01]  /*24a0*/  IABS R47, R25 ;  /* 0x00000019002f7213 */ /* 0x000fe20000000000 */
[----:B------:R-:W-:-:S02]  /*24b0*/  IMAD.MOV R24, RZ, RZ, -R24 ;  /* 0x000000ffff187224 */ /* 0x000fc400078e0a18 */
[--C-:B------:R-:W-:Y:S01]  /*24c0*/  @!P3 IMAD.IADD R41, R41, 0x1, -R5.reuse ;  /* 0x000000012929b824 */ /* 0x100fe200078e0a05 */
[----:B------:R-:W-:Y:S01]  /*24d0*/  ISETP.GE.AND P3, PT, R48, RZ, PT ;  /* 0x000000ff3000720c */ /* 0x000fe20003f66270 */
[----:B------:R-:W-:Y:S02]  /*24e0*/  IMAD R44, R5, R24, R44 ;  /* 0x00000018052c7224 */ /* 0x000fe400078e022c */
[----:B------:R-:W-:Y:S01]  /*24f0*/  @!P0 IMAD.IADD R45, R45, 0x1, -R5 ;  /* 0x000000012d2d8824 */ /* 0x000fe200078e0a05 */
[----:B------:R-:W-:Y:S01]  /*2500*/  ISETP.GE.AND P0, PT, R49, RZ, PT ;  /* 0x000000ff3100720c */ /* 0x000fe20003f06270 */
[----:B------:R-:W-:Y:S01]  /*2510*/  IMAD.HI.U32 R24, R12, R47, RZ ;  /* 0x0000002f0c187227 */ /* 0x000fe200078e00ff */
[----:B------:R-:W-:-:S03]  /*2520*/  IABS R49, R53 ;  /* 0x0000003500317213 */ /* 0x000fc60000000000 */
[----:B------:R-:W-:Y:S01]  /*2530*/  @!P5 IMAD.IADD R42, R42, 0x1, -R5 ;  /* 0x000000012a2ad824 */ /* 0x000fe200078e0a05 */
[C---:B------:R-:W-:Y:S01]  /*2540*/  ISETP.GT.U32.AND P5, PT, R5.reuse, R44, PT ;  /* 0x0000002c0500720c */ /* 0x040fe20003fa4070 */
[----:B------:R-:W-:Y:S01]  /*2550*/  @!P1 IMAD.MOV R41, RZ, RZ, -R41 ;  /* 0x000000ffff299224 */ /* 0x000fe200078e0a29 */
[----:B------:R-:W-:Y:S01]  /*2560*/  ISETP.GT.U32.AND P1, PT, R5, R45, PT ;  /* 0x0000002d0500720c */ /* 0x000fe20003f24070 */
[----:B------:R-:W-:Y:S02]  /*2570*/  IMAD.MOV R26, RZ, RZ, -R24 ;  /* 0x000000ffff1a7224 */ /* 0x000fe400078e0a18 */
[----:B------:R-:W-:-:S04]  /*2580*/  IMAD.HI.U32 R24, R12, R46, RZ ;  /* 0x0000002e0c187227 */ /* 0x000fc800078e00ff */
[----:B------:R-:W-:Y:S02]  /*2590*/  IMAD.MOV R24, RZ, RZ, -R24 ;  /* 0x000000ffff187224 */ /* 0x000fe400078e0a18 */
[--C-:B------:R-:W-:Y:S02]  /*25a0*/  @!P4 IMAD.IADD R43, R43, 0x1, -R5.reuse ;  /* 0x000000012b2bc824 */ /* 0x100fe400078e0a05 */
[C---:B------:R-:W-:Y:S02]  /*25b0*/  IMAD R46, R5.reuse, R24, R46 ;  /* 0x00000018052e7224 */ /* 0x040fe400078e022e */
[--C-:B------:R-:W-:Y:S01]  /*25c0*/  @!P5 IMAD.IADD R44, R44, 0x1, -R5.reuse ;  /* 0x000000012c2cd824 */ /* 0x100fe200078e0a05 */
[----:B------:R-:W-:Y:S01]  /*25d0*/  ISETP.GT.U32.AND P4, PT, R5, R43, PT ;  /* 0x0000002b0500720c */ /* 0x000fe20003f84070 */
[----:B------:R-:W-:Y:S01]  /*25e0*/  @!P1 IMAD.IADD R45, R45, 0x1, -R5 ;  /* 0x000000012d2d9824 */ /* 0x000fe200078e0a05 */
[----:B------:R-:W-:Y:S01]  /*25f0*/  ISETP.GT.U32.AND P1, PT, R5, R46, PT ;  /* 0x0000002e0500720c */ /* 0x000fe20003f24070 */
[----:B------:R-:W-:Y:S01]  /*2600*/  @!P2 IMAD.MOV R42, RZ, RZ, -R42 ;  /* 0x000000ffff2aa224 */ /* 0x000fe200078e0a2a */
[----:B------:R-:W-:Y:S01]  /*2610*/  ISETP.GE.AND P5, PT, R25, RZ, PT ;  /* 0x000000ff1900720c */ /* 0x000fe20003fa6270 */
[----:B------:R-:W-:Y:S01]  /*2620*/  VIADD R25, R3, 0x19 ;  /* 0x0000001903197836 */ /* 0x000fe20000000000 */
[C---:B------:R-:W-:Y:S01]  /*2630*/  ISETP.GT.U32.AND P2, PT, R5.reuse, R44, PT ;  /* 0x0000002c0500720c */ /* 0x040fe20003f44070 */
[----:B------:R-:W-:-:S02]  /*2640*/  IMAD R47, R5, R26, R47 ;  /* 0x0000001a052f7224 */ /* 0x000fc400078e022f */
[----:B------:R-:W-:Y:S01]  /*2650*/  @!P3 IMAD.MOV R45, RZ, RZ, -R45 ;  /* 0x000000ffff2db224 */ /* 0x000fe200078e0a2d */
[----:B------:R-:W-:Y:S01]  /*2660*/  IABS R48, R25 ;  /* 0x0000001900307213 */ /* 0x000fe20000000000 */
[----:B------:R-:W-:Y:S02]  /*2670*/  VIADD R61, R3, 0x11 ;  /* 0x00000011033d7836 */ /* 0x000fe40000000000 */
[--C-:B------:R-:W-:Y:S01]  /*2680*/  @!P4 IMAD.IADD R43, R43, 0x1, -R5.reuse ;  /* 0x000000012b2bc824 */ /* 0x100fe200078e0a05 */
[----:B------:R-:W-:Y:S01]  /*2690*/  ISETP.GT.U32.AND P4, PT, R5, R47, PT ;  /* 0x0000002f0500720c */ /* 0x000fe20003f84070 */
[----:B------:R-:W-:Y:S02]  /*26a0*/  @!P1 IMAD.IADD R46, R46, 0x1, -R5 ;  /* 0x000000012e2e9824 */ /* 0x000fe400078e0a05 */
[----:B------:R-:W-:-:S03]  /*26b0*/  IMAD.HI.U32 R24, R12, R48, RZ ;  /* 0x000000300c187227 */ /* 0x000fc600078e00ff */
[----:B------:R-:W-:Y:S01]  /*26c0*/  ISETP.GT.U32.AND P1, PT, R5, R46, PT ;  /* 0x0000002e0500720c */ /* 0x000fe20003f24070 */
[----:B------:R-:W-:Y:S01]  /*26d0*/  @!P2 IMAD.IADD R44, R44, 0x1, -R5 ;  /* 0x000000012c2ca824 */ /* 0x000fe200078e0a05 */
[----:B------:R-:W-:Y:S01]  /*26e0*/  ISETP.GE.AND P2, PT, R25, RZ, PT ;  /* 0x000000ff1900720c */ /* 0x000fe20003f46270 */
[----:B------:R-:W-:Y:S02]  /*26f0*/  IMAD.MOV R25, RZ, RZ, -R24 ;  /* 0x000000ffff197224 */ /* 0x000fe400078e0a18 */
[----:B------:R-:W-:-:S04]  /*2700*/  IMAD.HI.U32 R24, R12, R49, RZ ;  /* 0x000000310c187227 */ /* 0x000fc800078e00ff */
[----:B------:R-:W-:Y:S02]  /*2710*/  IMAD.MOV R24, RZ, RZ, -R24 ;  /* 0x000000ffff187224 */ /* 0x000fe400078e0a18 */
[----:B------:R-:W-:Y:S02]  /*2720*/  @!P4 IMAD.IADD R47, R47, 0x1, -R5 ;  /* 0x000000012f2fc824 */ /* 0x000fe400078e0a05 */
[C---:B------:R-:W-:Y:S02]  /*2730*/  IMAD R49, R5.reuse, R24, R49 ;  /* 0x0000001805317224 */ /* 0x040fe400078e0231 */
[----:B------:R-:W-:Y:S01]  /*2740*/  @!P1 IMAD.IADD R46, R46, 0x1, -R5 ;  /* 0x000000012e2e9824 */ /* 0x000fe200078e0a05 */
[C---:B------:R-:W-:Y:S01]  /*2750*/  ISETP.GT.U32.AND P4, PT, R5.reuse, R47, PT ;  /* 0x0000002f0500720c */ /* 0x040fe20003f84070 */
[----:B------:R-:W-:Y:S01]  /*2760*/  @!P6 IMAD.MOV R43, RZ, RZ, -R43 ;  /* 0x000000ffff2be224 */ /* 0x000fe200078e0a2b */
[C---:B------:R-:W-:Y:S01]  /*2770*/  ISETP.GT.U32.AND P1, PT, R5.reuse, R49, PT ;  /* 0x000000310500720c */ /* 0x040fe20003f24070 */
[----:B------:R-:W-:Y:S01]  /*2780*/  IMAD R48, R5, R25, R48 ;  /* 0x0000001905307224 */ /* 0x000fe200078e0230 */
[----:B------:R-:W-:Y:S01]  /*2790*/  ISETP.GE.AND P6, PT, R50, RZ, PT ;  /* 0x000000ff3200720c */ /* 0x000fe20003fc6270 */
[----:B------:R-:W-:Y:S01]  /*27a0*/  IMAD.HI.U32 R25, R12, R51, RZ ;  /* 0x000000330c197227 */ /* 0x000fe200078e00ff */
[----:B------:R-:W-:-:S03]  /*27b0*/  IABS R50, R56 ;  /* 0x0000003800327213 */ /* 0x000fc60000000000 */
[----:B------:R-:W-:Y:S02]  /*27c0*/  IMAD.MOV R26, RZ, RZ, -R25 ;  /* 0x000000ffff1a7224 */ /* 0x000fe400078e0a19 */
[----:B------:R-:W-:-:S04]  /*27d0*/  IMAD.HI.U32 R24, R12, R50, RZ ;  /* 0x000000320c187227 */ /* 0x000fc800078e00ff */
[--C-:B------:R-:W-:Y:S01]  /*27e0*/  @!P4 IMAD.IADD R47, R47, 0x1, -R5.reuse ;  /* 0x000000012f2fc824 */ /* 0x100fe200078e0a05 */
[----:B------:R-:W-:Y:S01]  /*27f0*/  ISETP.GT.U32.AND P4, PT, R5, R48, PT ;  /* 0x000000300500720c */ /* 0x000fe20003f84070 */
[----:B------:R-:W-:Y:S02]  /*2800*/  @!P1 IMAD.IADD R49, R49, 0x1, -R5 ;  /* 0x0000000131319824 */ /* 0x000fe400078e0a05 */
[----:B------:R-:W-:Y:S02]  /*2810*/  IMAD.MOV R24, RZ, RZ, -R24 ;  /* 0x000000ffff187224 */ /* 0x000fe400078e0a18 */
[C---:B------:R-:W-:Y:S01]  /*2820*/  IMAD R51, R5.reuse, R26, R51 ;  /* 0x0000001a05337224 */ /* 0x040fe200078e0233 */
[C---:B------:R-:W-:Y:S01]  /*2830*/  ISETP.GT.U32.AND P3, PT, R5.reuse, R49, PT ;  /* 0x000000310500720c */ /* 0x040fe20003f64070 */
[----:B------:R-:W-:Y:S02]  /*2840*/  IMAD R50, R5, R24, R50 ;  /* 0x0000001805327224 */ /* 0x000fe400078e0232 */
[----:B------:R-:W-:-:S04]  /*2850*/  IMAD.HI.U32 R24, R12, R52, RZ ;  /* 0x000000340c187227 */ /* 0x000fc800078e00ff */
[----:B------:R-:W-:Y:S02]  /*2860*/  IMAD.MOV R24, RZ, RZ, -R24 ;  /* 0x000000ffff187224 */ /* 0x000fe400078e0a18 */
[--C-:B------:R-:W-:Y:S01]  /*2870*/  @!P4 IMAD.IADD R48, R48, 0x1, -R5.reuse ;  /* 0x000000013030c824 */ /* 0x100fe200078e0a05 */
[----:B------:R-:W-:Y:S01]  /*2880*/  ISETP.GE.AND P4, PT, R53, RZ, PT ;  /* 0x000000ff3500720c */ /* 0x000fe20003f86270 */
[----:B------:R-:W-:Y:S01]  /*2890*/  IMAD R52, R5, R24, R52 ;  /* 0x0000001805347224 */ /* 0x000fe200078e0234 */
[----:B------:R-:W-:Y:S01]  /*28a0*/  IABS R53, R59 ;  /* 0x0000003b00357213 */ /* 0x000fe20000000000 */
[----:B------:R-:W-:Y:S01]  /*28b0*/  @!P3 IMAD.IADD R49, R49, 0x1, -R5 ;  /* 0x000000013131b824 */ /* 0x000fe200078e0a05 */
[C---:B------:R-:W-:Y:S01]  /*28c0*/  ISETP.GT.U32.AND P1, PT, R5.reuse, R48, PT ;  /* 0x000000300500720c */ /* 0x040fe20003f24070 */
[----:B------:R-:W-:Y:S01]  /*28d0*/  @!P6 IMAD.MOV R46, RZ, RZ, -R46 ;  /* 0x000000ffff2ee224 */ /* 0x000fe200078e0a2e */
[----:B------:R-:W-:Y:S01]  /*28e0*/  ISETP.GT.U32.AND P3, PT, R5, R52, PT ;  /* 0x000000340500720c */ /* 0x000fe20003f64070 */
[----:B------:R-:W-:Y:S01]  /*28f0*/  VIADD R25, R3, 0x13 ;  /* 0x0000001303197836 */ /* 0x000fe20000000000 */
[----:B------:R-:W-:Y:S01]  /*2900*/  ISETP.GT.U32.AND P6, PT, R5, R51, PT ;  /* 0x000000330500720c */ /* 0x000fe20003fc4070 */
[----:B------:R-:W-:-:S03]  /*2910*/  IMAD.HI.U32 R24, R12, R53, RZ ;  /* 0x000000350c187227 */ /* 0x000fc600078e00ff */
[----:B------:R-:W-:Y:S01]  /*2920*/  IABS R26, R25 ;  /* 0x00000019001a7213 */ /* 0x000fe20000000000 */
[----:B------:R-:W-:Y:S02]  /*2930*/  IMAD.MOV R24, RZ, RZ, -R24 ;  /* 0x000000ffff187224 */ /* 0x000fe400078e0a18 */
[----:B------:R-:W-:Y:S01]  /*2940*/  @!P0 IMAD.MOV R44, RZ, RZ, -R44 ;  /* 0x000000ffff2c8224 */ /* 0x000fe200078e0a2c */
[----:B------:R-:W-:Y:S01]  /*2950*/  ISETP.GT.U32.AND P0, PT, R5, R50, PT ;  /* 0x000000320500720c */ /* 0x000fe20003f04070 */
[--C-:B------:R-:W-:Y:S01]  /*2960*/  @!P1 IMAD.IADD R48, R48, 0x1, -R5.reuse ;  /* 0x0000000130309824 */ /* 0x100fe200078e0a05 */
[----:B------:R-:W-:Y:S01]  /*2970*/  ISETP.GE.AND P1, PT, R57, RZ, PT ;  /* 0x000000ff3900720c */ /* 0x000fe20003f26270 */
[----:B------:R-:W-:Y:S02]  /*2980*/  @!P3 IMAD.IADD R52, R52, 0x1, -R5 ;  /* 0x000000013434b824 */ /* 0x000fe400078e0a05 */
[----:B------:R-:W-:Y:S02]  /*2990*/  @!P2 IMAD.MOV R48, RZ, RZ, -R48 ;  /* 0x000000ffff30a224 */ /* 0x000fe400078e0a30 */
[C---:B------:R-:W-:Y:S01]  /*29a0*/  IMAD R53, R5.reuse, R24, R53 ;  /* 0x0000001805357224 */ /* 0x040fe200078e0235 */
[----:B------:R-:W-:Y:S01]  /*29b0*/  ISETP.GT.U32.AND P2, PT, R5, R52, PT ;  /* 0x000000340500720c */ /* 0x000fe20003f44070 */
[----:B------:R-:W-:-:S04]  /*29c0*/  IMAD.HI.U32 R24, R12, R26, RZ ;  /* 0x0000001a0c187227 */ /* 0x000fc800078e00ff */
[----:B------:R-:W-:Y:S02]  /*29d0*/  VIADD R57, R3, 0x12 ;  /* 0x0000001203397836 */ /* 0x000fe40000000000 */
[----:B------:R-:W-:Y:S02]  /*29e0*/  @!P6 IMAD.IADD R51, R51, 0x1, -R5 ;  /* 0x000000013333e824 */ /* 0x000fe400078e0a05 */
[----:B------:R-:W-:Y:S02]  /*29f0*/  IMAD.MOV R24, RZ, RZ, -R24 ;  /* 0x000000ffff187224 */ /* 0x000fe400078e0a18 */
[----:B------:R-:W-:Y:S01]  /*2a00*/  @!P5 IMAD.MOV R47, RZ, RZ, -R47 ;  /* 0x000000ffff2fd224 */ /* 0x000fe200078e0a2f */
[----:B------:R-:W-:Y:S01]  /*2a10*/  ISETP.GE.AND P5, PT, R56, RZ, PT ;  /* 0x000000ff3800720c */ /* 0x000fe20003fa6270 */
[----:B------:R-:W-:Y:S01]  /*2a20*/  @!P4 IMAD.MOV R49, RZ, RZ, -R49 ;  /* 0x000000ffff31c224 */ /* 0x000fe200078e0a31 */
[----:B------:R-:W-:Y:S01]  /*2a30*/  IABS R56, R57 ;  /* 0x0000003900387213 */ /* 0x000fe20000000000 */
[C---:B------:R-:W-:Y:S01]  /*2a40*/  IMAD R26, R5.reuse, R24, R26 ;  /* 0x00000018051a7224 */ /* 0x040fe200078e021a */
[C---:B------:R-:W-:Y:S01]  /*2a50*/  ISETP.GT.U32.AND P3, PT, R5.reuse, R51, PT ;  /* 0x000000330500720c */ /* 0x040fe20003f64070 */
[--C-:B------:R-:W-:Y:S01]  /*2a60*/  @!P0 IMAD.IADD R50, R50, 0x1, -R5.reuse ;  /* 0x0000000132328824 */ /* 0x100fe200078e0a05 */
[C---:B------:R-:W-:Y:S01]  /*2a70*/  ISETP.GT.U32.AND P4, PT, R5.reuse, R53, PT ;  /* 0x000000350500720c */ /* 0x040fe20003f84070 */
[----:B------:R-:W-:Y:S01]  /*2a80*/  @!P2 IMAD.IADD R52, R52, 0x1, -R5 ;  /* 0x000000013434a824 */ /* 0x000fe200078e0a05 */
[C---:B------:R-:W-:Y:S01]  /*2a90*/  ISETP.GT.U32.AND P2, PT, R5.reuse, R26, PT ;  /* 0x0000001a0500720c */ /* 0x040fe20003f44070 */
[----:B------:R-:W-:Y:S01]  /*2aa0*/  IMAD.HI.U32 R24, R12, R56, RZ ;  /* 0x000000380c187227 */ /* 0x000fe200078e00ff */
[----:B------:R-:W-:-:S02]  /*2ab0*/  ISETP.GT.U32.AND P6, PT, R5, R50, PT ;  /* 0x000000320500720c */ /* 0x000fc40003fc4070 */
[----:B------:R-:W-:Y:S01]  /*2ac0*/  ISETP.GE.AND P0, PT, R58, RZ, PT ;  /* 0x000000ff3a00720c */ /* 0x000fe20003f06270 */
[----:B------:R-:W-:Y:S01]  /*2ad0*/  IMAD.MOV R24, RZ, RZ, -R24 ;  /* 0x000000ffff187224 */ /* 0x000fe200078e0a18 */
[----:B------:R-:W-:Y:S01]  /*2ae0*/  IABS R58, R61 ;  /* 0x0000003d003a7213 */ /* 0x000fe20000000000 */
[----:B------:R-:W-:Y:S02]  /*2af0*/  VIADD R63, R3, 0xf ;  /* 0x0000000f033f7836 */ /* 0x000fe40000000000 */
[--C-:B------:R-:W-:Y:S01]  /*2b00*/  @!P3 IMAD.IADD R51, R51, 0x1, -R5.reuse ;  /* 0x000000013333b824 */ /* 0x100fe200078e0a05 */
[----:B------:R-:W-:Y:S01]  /*2b10*/  ISETP.GE.AND P3, PT, R25, RZ, PT ;  /* 0x000000ff1900720c */ /* 0x000fe20003f66270 */
[--C-:B------:R-:W-:Y:S01]  /*2b20*/  @!P4 IMAD.IADD R53, R53, 0x1, -R5.reuse ;  /* 0x000000013535c824 */ /* 0x100fe200078e0a05 */
[----:B------:R-:W-:Y:S01]  /*2b30*/  IABS R62, R63 ;  /* 0x0000003f003e7213 */ /* 0x000fe20000000000 */
[----:B------:R-:W-:Y:S01]  /*2b40*/  IMAD R56, R5, R24, R56 ;  /* 0x0000001805387224 */ /* 0x000fe200078e0238 */
[----:B------:R-:W-:Y:S01]  /*2b50*/  ISETP.GE.AND P4, PT, R57, RZ, PT ;  /* 0x000000ff3900720c */ /* 0x000fe20003f86270 */
[----:B------:R-:W-:Y:S01]  /*2b60*/  @!P2 IMAD.IADD R26, R26, 0x1, -R5 ;  /* 0x000000011a1aa824 */ /* 0x000fe200078e0a05 */
[C---:B------:R-:W-:Y:S01]  /*2b70*/  ISETP.GT.U32.AND P2, PT, R5.reuse, R53, PT ;  /* 0x000000350500720c */ /* 0x040fe20003f44070 */
[----:B------:R-:W-:Y:S01]  /*2b80*/  @!P1 IMAD.MOV R51, RZ, RZ, -R51 ;  /* 0x000000ffff339224 */ /* 0x000fe200078e0a33 */
[----:B------:R-:W-:Y:S01]  /*2b90*/  ISETP.GT.U32.AND P1, PT, R5, R56, PT ;  /* 0x000000380500720c */ /* 0x000fe20003f24070 */
[----:B------:R-:W-:Y:S01]  /*2ba0*/  @!P6 IMAD.IADD R50, R50, 0x1, -R5 ;  /* 0x000000013232e824 */ /* 0x000fe200078e0a05 */
[----:B------:R-:W-:Y:S01]  /*2bb0*/  ISETP.GE.AND P6, PT, R59, RZ, PT ;  /* 0x000000ff3b00720c */ /* 0x000fe20003fc6270 */
[----:B------:R-:W-:-:S04]  /*2bc0*/  IMAD.HI.U32 R25, R12, R58, RZ ;  /* 0x0000003a0c197227 */ /* 0x000fc800078e00ff */
[----:B------:R-:W-:Y:S02]  /*2bd0*/  IMAD.MOV R25, RZ, RZ, -R25 ;  /* 0x000000ffff197224 */ /* 0x000fe400078e0a19 */
[----:B------:R-:W-:Y:S01]  /*2be0*/  @!P5 IMAD.MOV R50, RZ, RZ, -R50 ;  /* 0x000000ffff32d224 */ /* 0x000fe200078e0a32 */
[----:B------:R-:W-:Y:S01]  /*2bf0*/  ISETP.GT.U32.AND P5, PT, R5, R26, PT ;  /* 0x0000001a0500720c */ /* 0x000fe20003fa4070 */
[--C-:B------:R-:W-:Y:S02]  /*2c00*/  @!P2 IMAD.IADD R53, R53, 0x1, -R5.reuse ;  /* 0x000000013535a824 */ /* 0x100fe400078e0a05 */
[----:B------:R-:W-:Y:S02]  /*2c10*/  @!P1 IMAD.IADD R56, R56, 0x1, -R5 ;  /* 0x0000000138389824 */ /* 0x000fe400078e0a05 */
[----:B------:R-:W-:Y:S02]  /*2c20*/  @!P6 IMAD.MOV R53, RZ, RZ, -R53 ;  /* 0x000000ffff35e224 */ /* 0x000fe400078e0a35 */
[C---:B------:R-:W-:Y:S01]  /*2c30*/  IMAD R58, R5.reuse, R25, R58 ;  /* 0x00000019053a7224 */ /* 0x040fe200078e023a */
[----:B------:R-:W-:Y:S01]  /*2c40*/  ISETP.GT.U32.AND P6, PT, R5, R56, PT ;  /* 0x000000380500720c */ /* 0x000fe20003fc4070 */
[----:B------:R-:W-:-:S03]  /*2c50*/  IMAD.HI.U32 R25, R12, R62, RZ ;  /* 0x0000003e0c197227 */ /* 0x000fc600078e00ff */
[----:B------:R-:W-:Y:S01]  /*2c60*/  ISETP.GT.U32.AND P2, PT, R5, R58, PT ;  /* 0x0000003a0500720c */ /* 0x000fe20003f44070 */
[----:B------:R-:W-:Y:S02]  /*2c70*/  IMAD.MOV R25, RZ, RZ, -R25 ;  /* 0x000000ffff197224 */ /* 0x000fe400078e0a19 */
[----:B------:R-:W-:Y:S02]  /*2c80*/  VIADD R89, R3, 0xc ;  /* 0x0000000c03597836 */ /* 0x000fe40000000000 */
[----:B------:R-:W-:Y:S02]  /*2c90*/  IMAD R62, R5, R25, R62 ;  /* 0x00000019053e7224 */ /* 0x000fe400078e023e */
[----:B------:R-:W-:Y:S01]  /*2ca0*/  VIADD R67, R3, 0xd ;  /* 0x0000000d03437836 */ /* 0x000fe20000000000 */
[----:B------:R-:W-:Y:S01]  /*2cb0*/  IABS R68, R89 ;  /* 0x0000005900447213 */ /* 0x000fe20000000000 */
[--C-:B------:R-:W-:Y:S01]  /*2cc0*/  @!P6 IMAD.IADD R56, R56, 0x1, -R5.reuse ;  /* 0x000000013838e824 */ /* 0x100fe200078e0a05 */
[----:B------:R-:W-:Y:S01]  /*2cd0*/  ISETP.GT.U32.AND P6, PT, R5, R62, PT ;  /* 0x0000003e0500720c */ /* 0x000fe20003fc4070 */
[----:B------:R-:W-:Y:S01]  /*2ce0*/  VIADD R59, R3, 0x10 ;  /* 0x00000010033b7836 */ /* 0x000fe20000000000 */
[----:B------:R-:W-:Y:S01]  /*2cf0*/  IABS R66, R67 ;  /* 0x0000004300427213 */ /* 0x000fe20000000000 */
[----:B------:R-:W-:-:S02]  /*2d00*/  @!P5 IMAD.IADD R26, R26, 0x1, -R5 ;  /* 0x000000011a1ad824 */ /* 0x000fc400078e0a05 */
[----:B------:R-:W-:Y:S01]  /*2d10*/  IMAD.HI.U32 R57, R12, R68, RZ ;  /* 0x000000440c397227 */ /* 0x000fe200078e00ff */
[----:B------:R-:W-:Y:S02]  /*2d20*/  IABS R60, R59 ;  /* 0x0000003b003c7213 */ /* 0x000fe40000000000 */
[----:B------:R-:W-:Y:S01]  /*2d30*/  ISETP.GE.AND P5, PT, R59, RZ, PT ;  /* 0x000000ff3b00720c */ /* 0x000fe20003fa6270 */
[----:B------:R-:W-:Y:S02]  /*2d40*/  IMAD.MOV R59, RZ, RZ, -R57 ;  /* 0x000000ffff3b7224 */ /* 0x000fe400078e0a39 */
[----:B------:R-:W-:Y:S02]  /*2d50*/  IMAD.MOV.U32 R75, RZ, RZ, R26 ;  /* 0x000000ffff4b7224 */ /* 0x000fe400078e001a */
[----:B------:R-:W-:Y:S02]  /*2d60*/  @!P6 IMAD.IADD R62, R62, 0x1, -R5 ;  /* 0x000000013e3ee824 */ /* 0x000fe400078e0a05 */
[----:B------:R-:W-:-:S02]  /*2d70*/  VIADD R57, R3, 0xb ;  /* 0x0000000b03397836 */ /* 0x000fc40000000000 */
[----:B------:R-:W-:-:S03]  /*2d80*/  IMAD.HI.U32 R25, R12, R66, RZ ;  /* 0x000000420c197227 */ /* 0x000fc600078e00ff */
[----:B------:R-:W-:Y:S01]  /*2d90*/  IABS R70, R57 ;  /* 0x0000003900467213 */ /* 0x000fe20000000000 */
[----:B------:R-:W-:Y:S01]  /*2da0*/  @!P3 IMAD.MOV R75, RZ, RZ, -R75 ;  /* 0x000000ffff4bb224 */ /* 0x000fe200078e0a4b */
[C---:B------:R-:W-:Y:S01]  /*2db0*/  ISETP.GT.U32.AND P3, PT, R5.reuse, R62, PT ;  /* 0x0000003e0500720c */ /* 0x040fe20003f64070 */
[----:B------:R-:W-:Y:S02]  /*2dc0*/  IMAD.MOV R25, RZ, RZ, -R25 ;  /* 0x000000ffff197224 */ /* 0x000fe400078e0a19 */
[C---:B------:R-:W-:Y:S02]  /*2dd0*/  IMAD R68, R5.reuse, R59, R68 ;  /* 0x0000003b05447224 */ /* 0x040fe400078e0244 */
[----:B------:R-:W-:Y:S02]  /*2de0*/  IMAD R66, R5, R25, R66 ;  /* 0x0000001905427224 */ /* 0x000fe400078e0242 */
[----:B------:R-:W-:Y:S02]  /*2df0*/  VIADD R59, R3, 0xa ;  /* 0x0000000a033b7836 */ /* 0x000fe40000000000 */
[----:B------:R-:W-:Y:S01]  /*2e00*/  IMAD.HI.U32 R25, R12, R70, RZ ;  /* 0x000000460c197227 */ /* 0x000fe200078e00ff */
[----:B------:R-:W-:-:S02]  /*2e10*/  ISETP.GT.U32.AND P6, PT, R5, R66, PT ;  /* 0x000000420500720c */ /* 0x000fc40003fc4070 */
[----:B------:R-:W-:Y:S01]  /*2e20*/  IABS R72, R59 ;  /* 0x0000003b00487213 */ /* 0x000fe20000000000 */
[----:B------:R-:W-:-:S04]  /*2e30*/  IMAD.HI.U32 R24, R12, R60, RZ ;  /* 0x0000003c0c187227 */ /* 0x000fc800078e00ff */
[----:B------:R-:W-:Y:S02]  /*2e40*/  IMAD.MOV R25, RZ, RZ, -R25 ;  /* 0x000000ffff197224 */ /* 0x000fe400078e0a19 */
[----:B------:R-:W-:Y:S02]  /*2e50*/  IMAD.MOV R24, RZ, RZ, -R24 ;  /* 0x000000ffff187224 */ /* 0x000fe400078e0a18 */
[----:B------:R-:W-:Y:S01]  /*2e60*/  @!P3 IMAD.IADD R62, R62, 0x1, -R5 ;  /* 0x000000013e3eb824 */ /* 0x000fe200078e0a05 */
[C---:B------:R-:W-:Y:S01]  /*2e70*/  ISETP.GT.U32.AND P3, PT, R5.reuse, R68, PT ;  /* 0x000000440500720c */ /* 0x040fe20003f64070 */
[C---:B------:R-:W-:Y:S02]  /*2e80*/  IMAD R70, R5.reuse, R25, R70 ;  /* 0x0000001905467224 */ /* 0x040fe400078e0246 */
[----:B------:R-:W-:Y:S02]  /*2e90*/  IMAD R60, R5, R24, R60 ;  /* 0x00000018053c7224 */ /* 0x000fe400078e023c */
[----:B------:R-:W-:-:S03]  /*2ea0*/  IMAD.HI.U32 R25, R12, R72, RZ ;  /* 0x000000480c197227 */ /* 0x000fc600078e00ff */
[----:B------:R-:W-:Y:S01]  /*2eb0*/  ISETP.GT.U32.AND P1, PT, R5, R60, PT ;  /* 0x0000003c0500720c */ /* 0x000fe20003f24070 */
[----:B------:R-:W-:Y:S02]  /*2ec0*/  VIADD R91, R3, 0x9 ;  /* 0x00000009035b7836 */ /* 0x000fe40000000000 */
[----:B------:R-:W-:Y:S02]  /*2ed0*/  IMAD.MOV R25, RZ, RZ, -R25 ;  /* 0x000000ffff197224 */ /* 0x000fe400078e0a19 */
[----:B------:R-:W-:Y:S01]  /*2ee0*/  @!P3 IMAD.IADD R68, R68, 0x1, -R5 ;  /* 0x000000014444b824 */ /* 0x000fe200078e0a05 */
[----:B------:R-:W-:Y:S01]  /*2ef0*/  IABS R74, R91 ;  /* 0x0000005b004a7213 */ /* 0x000fe20000000000 */
[----:B------:R-:W-:Y:S02]  /*2f00*/  IMAD R72, R5, R25, R72 ;  /* 0x0000001905487224 */ /* 0x000fe400078e0248 */
[C---:B------:R-:W-:Y:S02]  /*2f10*/  VIADD R93, R3.reuse, 0x8 ;  /* 0x00000008035d7836 */ /* 0x040fe40000000000 */
[----:B------:R-:W-:Y:S01]  /*2f20*/  VIADD R65, R3, 0xe ;  /* 0x0000000e03417836 */ /* 0x000fe20000000000 */
[----:B------:R-:W-:Y:S01]  /*2f30*/  ISETP.GT.U32.AND P3, PT, R5, R72, PT ;  /* 0x000000480500720c */ /* 0x000fe20003f64070 */
[----:B------:R-:W-:Y:S01]  /*2f40*/  IMAD.HI.U32 R26, R12, R74, RZ ;  /* 0x0000004a0c1a7227 */ /* 0x000fe200078e00ff */
[----:B------:R-:W-:-:S02]  /*2f50*/  IABS R76, R93 ;  /* 0x0000005d004c7213 */ /* 0x000fc40000000000 */
[----:B------:R-:W-:Y:S01]  /*2f60*/  IABS R64, R65 ;  /* 0x0000004100407213 */ /* 0x000fe20000000000 */
[----:B------:R-:W-:Y:S02]  /*2f70*/  @!P1 IMAD.IADD R60, R60, 0x1, -R5 ;  /* 0x000000013c3c9824 */ /* 0x000fe400078e0a05 */
[----:B------:R-:W-:Y:S02]  /*2f80*/  IMAD.MOV R26, RZ, RZ, -R26 ;  /* 0x000000ffff1a7224 */ /* 0x000fe400078e0a1a */
[----:B------:R-:W-:Y:S01]  /*2f90*/  @!P0 IMAD.MOV R52, RZ, RZ, -R52 ;  /* 0x000000ffff348224 */ /* 0x000fe200078e0a34 */
[----:B------:R-:W-:Y:S01]  /*2fa0*/  ISETP.GE.AND P0, PT, R61, RZ, PT ;  /* 0x000000ff3d00720c */ /* 0x000fe20003f06270 */
[C---:B------:R-:W-:Y:S01]  /*2fb0*/  IMAD R74, R5.reuse, R26, R74 ;  /* 0x0000001a054a7224 */ /* 0x040fe200078e024a */
[----:B------:R-:W-:Y:S01]  /*2fc0*/  ISETP.GT.U32.AND P1, PT, R5, R60, PT ;  /* 0x0000003c0500720c */ /* 0x000fe20003f24070 */
[----:B------:R-:W-:-:S04]  /*2fd0*/  IMAD.HI.U32 R61, R12, R76, RZ ;  /* 0x0000004c0c3d7227 */ /* 0x000fc800078e00ff */
[----:B------:R-:W-:-:S04]  /*2fe0*/  IMAD.HI.U32 R24, R12, R64, RZ ;  /* 0x000000400c187227 */ /* 0x000fc800078e00ff */
[--C-:B------:R-:W-:Y:S02]  /*2ff0*/  @!P2 IMAD.IADD R58, R58, 0x1, -R5.reuse ;  /* 0x000000013a3aa824 */ /* 0x100fe400078e0a05 */
[----:B------:R-:W-:Y:S01]  /*3000*/  @!P3 IMAD.IADD R72, R72, 0x1, -R5 ;  /* 0x000000014848b824 */ /* 0x000fe200078e0a05 */
[C---:B------:R-:W-:Y:S01]  /*3010*/  ISETP.GT.U32.AND P3, PT, R5.reuse, R74, PT ;  /* 0x0000004a0500720c */ /* 0x040fe20003f64070 */
[----:B------:R-:W-:Y:S01]  /*3020*/  IMAD.MOV R61, RZ, RZ, -R61 ;  /* 0x000000ffff3d7224 */ /* 0x000fe200078e0a3d */
[C---:B------:R-:W-:Y:S01]  /*3030*/  ISETP.GT.U32.AND P2, PT, R5.reuse, R58, PT ;  /* 0x0000003a0500720c */ /* 0x040fe20003f44070 */
[----:B------:R-:W-:Y:S02]  /*3040*/  IMAD.MOV R24, RZ, RZ, -R24 ;  /* 0x000000ffff187224 */ /* 0x000fe400078e0a18 */
[C---:B------:R-:W-:Y:S02]  /*3050*/  IMAD R76, R5.reuse, R61, R76 ;  /* 0x0000003d054c7224 */ /* 0x040fe400078e024c */
[----:B------:R-:W-:-:S02]  /*3060*/  IMAD R64, R5, R24, R64 ;  /* 0x0000001805407224 */ /* 0x000fc400078e0240 */
[----:B------:R-:W-:Y:S01]  /*3070*/  VIADD R61, R3, 0x7 ;  /* 0x00000007033d7836 */ /* 0x000fe20000000000 */
[----:B------:R-:W1:Y:S01]  /*3080*/  I2F.RP R24, R71 ;  /* 0x0000004700187306 */ /* 0x000e620000209400 */
[--C-:B------:R-:W-:Y:S01]  /*3090*/  @!P1 IMAD.IADD R60, R60, 0x1, -R5.reuse ;  /* 0x000000013c3c9824 */ /* 0x100fe200078e0a05 */
[C---:B------:R-:W-:Y:S01]  /*30a0*/  ISETP.GT.U32.AND P1, PT, R5.reuse, R64, PT ;  /* 0x000000400500720c */ /* 0x040fe20003f24070 */
[--C-:B------:R-:W-:Y:S01]  /*30b0*/  @!P6 IMAD.IADD R66, R66, 0x1, -R5.reuse ;  /* 0x000000014242e824 */ /* 0x100fe200078e0a05 */
[----:B------:R-:W-:Y:S01]  /*30c0*/  IABS R78, R61 ;  /* 0x0000003d004e7213 */ /* 0x000fe20000000000 */
[--C-:B------:R-:W-:Y:S01]  /*30d0*/  @!P3 IMAD.IADD R74, R74, 0x1, -R5.reuse ;  /* 0x000000014a4ab824 */ /* 0x100fe200078e0a05 */
[C---:B------:R-:W-:Y:S01]  /*30e0*/  ISETP.GT.U32.AND P3, PT, R5.reuse, R76, PT ;  /* 0x0000004c0500720c */ /* 0x040fe20003f64070 */
[----:B------:R-:W-:Y:S01]  /*30f0*/  @!P2 IMAD.IADD R58, R58, 0x1, -R5 ;  /* 0x000000013a3aa824 */ /* 0x000fe200078e0a05 */
[----:B------:R-:W-:Y:S01]  /*3100*/  ISETP.GT.U32.AND P6, PT, R5, R66, PT ;  /* 0x000000420500720c */ /* 0x000fe20003fc4070 */
[----:B------:R-:W-:Y:S01]  /*3110*/  IMAD.HI.U32 R26, R12, R78, RZ ;  /* 0x0000004e0c1a7227 */ /* 0x000fe200078e00ff */
[----:B------:R-:W-:-:S03]  /*3120*/  ISETP.GE.AND P2, PT, R63, RZ, PT ;  /* 0x000000ff3f00720c */ /* 0x000fc60003f46270 */
[----:B------:R-:W-:Y:S02]  /*3130*/  VIADD R63, R3, 0x6 ;  /* 0x00000006033f7836 */ /* 0x000fe40000000000 */
[----:B------:R-:W-:Y:S01]  /*3140*/  IMAD.MOV R26, RZ, RZ, -R26 ;  /* 0x000000ffff1a7224 */ /* 0x000fe200078e0a1a */
[----:B-1----:R-:W1:Y:S01]  /*3150*/  MUFU.RCP R24, R24 ;  /* 0x0000001800187308 */ /* 0x002e620000001000 */
[--C-:B------:R-:W-:Y:S01]  /*3160*/  @!P1 IMAD.IADD R64, R64, 0x1, -R5.reuse ;  /* 0x0000000140409824 */ /* 0x100fe200078e0a05 */
[----:B------:R-:W-:Y:S01]  /*3170*/  IABS R80, R63 ;  /* 0x0000003f00507213 */ /* 0x000fe20000000000 */
[C---:B------:R-:W-:Y:S02]  /*3180*/  IMAD R78, R5.reuse, R26, R78 ;  /* 0x0000001a054e7224 */ /* 0x040fe400078e024e */
[--C-:B------:R-:W-:Y:S01]  /*3190*/  @!P6 IMAD.IADD R66, R66, 0x1, -R5.reuse ;  /* 0x000000014242e824 */ /* 0x100fe200078e0a05 */
[----:B------:R-:W-:Y:S01]  /*31a0*/  ISETP.GT.U32.AND P1, PT, R5, R64, PT ;  /* 0x000000400500720c */ /* 0x000fe20003f24070 */
[----:B------:R-:W-:Y:S01]  /*31b0*/  @!P3 IMAD.IADD R76, R76, 0x1, -R5 ;  /* 0x000000014c4cb824 */ /* 0x000fe200078e0a05 */
[----:B------:R-:W-:Y:S01]  /*31c0*/  ISETP.GE.AND P6, PT, R65, RZ, PT ;  /* 0x000000ff4100720c */ /* 0x000fe20003fc6270 */
[----:B------:R-:W-:Y:S01]  /*31d0*/  IMAD.HI.U32 R65, R12, R80, RZ ;  /* 0x000000500c417227 */ /* 0x000fe200078e00ff */
[----:B------:R-:W-:-:S03]  /*31e0*/  ISETP.GT.U32.AND P3, PT, R5, R78, PT ;  /* 0x0000004e0500720c */ /* 0x000fc60003f64070 */
[----:B------:R-:W-:Y:S02]  /*31f0*/  IMAD.MOV R65, RZ, RZ, -R65 ;  /* 0x000000ffff417224 */ /* 0x000fe400078e0a41 */
[----:B------:R-:W-:Y:S02]  /*3200*/  VIADD R94, R3, 0x5 ;  /* 0x00000005035e7836 */ /* 0x000fe40000000000 */
[C---:B------:R-:W-:Y:S02]  /*3210*/  IMAD R80, R5.reuse, R65, R80 ;  /* 0x0000004105507224 */ /* 0x040fe400078e0250 */
[--C-:B------:R-:W-:Y:S01]  /*3220*/  @!P1 IMAD.IADD R64, R64, 0x1, -R5.reuse ;  /* 0x0000000140409824 */ /* 0x100fe200078e0a05 */
[C---:B------:R-:W-:Y:S01]  /*3230*/  ISETP.GT.U32.AND P1, PT, R5.reuse, R70, PT ;  /* 0x000000460500720c */ /* 0x040fe20003f24070 */
[----:B-1----:R-:W-:Y:S01]  /*3240*/  VIADD R24, R24, 0xffffffe ;  /* 0x0ffffffe18187836 */ /* 0x002fe20000000000 */
[----:B------:R-:W-:Y:S01]  /*3250*/  IABS R82, R94 ;  /* 0x0000005e00527213 */ /* 0x000fe20000000000 */
[----:B------:R-:W-:Y:S01]  /*3260*/  @!P3 IMAD.IADD R78, R78, 0x1, -R5 ;  /* 0x000000014e4eb824 */ /* 0x000fe200078e0a05 */
[----:B------:R-:W-:Y:S01]  /*3270*/  ISETP.GT.U32.AND P3, PT, R5, R80, PT ;  /* 0x000000500500720c */ /* 0x000fe20003f64070 */
[----:B------:R-:W1:Y:S01]  /*3280*/  F2I.FTZ.U32.TRUNC.NTZ R25, R24 ;  /* 0x0000001800197305 */ /* 0x000e62000021f000 */
[----:B------:R-:W-:-:S02]  /*3290*/  VIADD R95, R3, 0x4 ;  /* 0x00000004035f7836 */ /* 0x000fc40000000000 */
[----:B------:R-:W-:Y:S02]  /*32a0*/  IMAD.MOV.U32 R79, RZ, RZ, R58 ;  /* 0x000000ffff4f7224 */ /* 0x000fe400078e003a */
[C---:B------:R-:W-:Y:S01]  /*32b0*/  VIADD R97, R3.reuse, 0x1 ;  /* 0x0000000103617836 */ /* 0x040fe20000000000 */
[----:B------:R-:W-:Y:S01]  /*32c0*/  IABS R84, R95 ;  /* 0x0000005f00547213 */ /* 0x000fe20000000000 */
[----:B------:R-:W-:Y:S02]  /*32d0*/  VIADD R96, R3, 0x2 ;  /* 0x0000000203607836 */ /* 0x000fe40000000000 */
[--C-:B------:R-:W-:Y:S01]  /*32e0*/  @!P1 IMAD.IADD R70, R70, 0x1, -R5.reuse ;  /* 0x0000000146469824 */ /* 0x100fe200078e0a05 */
[----:B------:R-:W-:Y:S01]  /*32f0*/  ISETP.GE.AND P1, PT, R67, RZ, PT ;  /* 0x000000ff4300720c */ /* 0x000fe20003f26270 */
[----:B------:R-:W-:Y:S01]  /*3300*/  IMAD.HI.U32 R67, R12, R82, RZ ;  /* 0x000000520c437227 */ /* 0x000fe200078e00ff */
[----:B------:R-:W-:Y:S02]  /*3310*/  IABS R90, R97 ;  /* 0x00000061005a7213 */ /* 0x000fe40000000000 */
[----:B------:R-:W-:Y:S01]  /*3320*/  IABS R88, R96 ;  /* 0x0000006000587213 */ /* 0x000fe20000000000 */
[----:B------:R-:W-:Y:S01]  /*3330*/  @!P3 IMAD.IADD R80, R80, 0x1, -R5 ;  /* 0x000000015050b824 */ /* 0x000fe200078e0a05 */
[----:B------:R-:W-:Y:S01]  /*3340*/  ISETP.GT.U32.AND P3, PT, R5, R68, PT ;  /* 0x000000440500720c */ /* 0x000fe20003f64070 */
[----:B-1----:R-:W-:-:S02]  /*3350*/  IMAD.MOV R86, RZ, RZ, -R25 ;  /* 0x000000ffff567224 */ /* 0x002fc400078e0a19 */
[----:B------:R-:W-:Y:S02]  /*3360*/  IMAD.MOV R67, RZ, RZ, -R67 ;  /* 0x000000ffff437224 */ /* 0x000fe400078e0a43 */
[----:B------:R-:W-:Y:S02]  /*3370*/  IMAD.MOV.U32 R24, RZ, RZ, RZ ;  /* 0x000000ffff187224 */ /* 0x000fe400078e00ff */
[----:B------:R-:W-:Y:S02]  /*3380*/  IMAD R73, R86, R71, RZ ;  /* 0x0000004756497224 */ /* 0x000fe400078e02ff */
[----:B------:R-:W-:Y:S01]  /*3390*/  @!P0 IMAD.MOV R79, RZ, RZ, -R79 ;  /* 0x000000ffff4f8224 */ /* 0x000fe200078e0a4f */
[C---:B------:R-:W-:Y:S01]  /*33a0*/  ISETP.GT.U32.AND P0, PT, R5.reuse, R70, PT ;  /* 0x000000460500720c */ /* 0x040fe20003f04070 */
[----:B------:R-:W-:Y:S02]  /*33b0*/  IMAD R82, R5, R67, R82 ;  /* 0x0000004305527224 */ /* 0x000fe400078e0252 */
[----:B------:R-:W-:-:S04]  /*33c0*/  IMAD.HI.U32 R69, R12, R84, RZ ;  /* 0x000000540c457227 */ /* 0x000fc800078e00ff */
[----:B------:R-:W-:Y:S02]  /*33d0*/  IMAD.MOV.U32 R81, RZ, RZ, R60 ;  /* 0x000000ffff517224 */ /* 0x000fe400078e003c */
[----:B------:R-:W-:-:S04]  /*33e0*/  IMAD.HI.U32 R24, R25, R73, R24 ;  /* 0x0000004919187227 */ /* 0x000fc800078e0018 */
[----:B------:R-:W-:Y:S02]  /*33f0*/  IMAD.MOV.U32 R83, RZ, RZ, R62 ;  /* 0x000000ffff537224 */ /* 0x000fe400078e003e */
[----:B------:R-:W-:Y:S02]  /*3400*/  VIADD R73, R3, 0x3 ;  /* 0x0000000303497836 */ /* 0x000fe40000000000 */
[----:B------:R-:W-:Y:S01]  /*3410*/  @!P3 IMAD.IADD R68, R68, 0x1, -R5 ;  /* 0x000000014444b824 */ /* 0x000fe200078e0a05 */
[C---:B------:R-:W-:Y:S01]  /*3420*/  ISETP.GT.U32.AND P3, PT, R5.reuse, R82, PT ;  /* 0x000000520500720c */ /* 0x040fe20003f64070 */
[----:B------:R-:W-:Y:S01]  /*3430*/  IMAD.MOV R69, RZ, RZ, -R69 ;  /* 0x000000ffff457224 */ /* 0x000fe200078e0a45 */
[----:B------:R-:W-:Y:S01]  /*3440*/  IABS R86, R73 ;  /* 0x0000004900567213 */ /* 0x000fe20000000000 */
[----:B------:R-:W-:Y:S01]  /*3450*/  @!P5 IMAD.MOV R81, RZ, RZ, -R81 ;  /* 0x000000ffff51d224 */ /* 0x000fe200078e0a51 */
[----:B------:R-:W-:Y:S01]  /*3460*/  ISETP.GT.U32.AND P5, PT, R5, R76, PT ;  /* 0x0000004c0500720c */ /* 0x000fe20003fa4070 */
[----:B------:R-:W-:-:S04]  /*3470*/  IMAD.HI.U32 R65, R12, R90, RZ ;  /* 0x0000005a0c417227 */ /* 0x000fc800078e00ff */
[----:B------:R-:W-:Y:S01]  /*3480*/  @!P2 IMAD.MOV R83, RZ, RZ, -R83 ;  /* 0x000000ffff53a224 */ /* 0x000fe200078e0a53 */
[C---:B------:R-:W-:Y:S01]  /*3490*/  ISETP.GT.U32.AND P2, PT, R5.reuse, R74, PT ;  /* 0x0000004a0500720c */ /* 0x040fe20003f44070 */
[----:B------:R-:W-:Y:S01]  /*34a0*/  IMAD R84, R5, R69, R84 ;  /* 0x0000004505547224 */ /* 0x000fe200078e0254 */
[----:B------:R-:W-:Y:S01]  /*34b0*/  IABS R69, R98 ;  /* 0x0000006200457213 */ /* 0x000fe20000000000 */
[----:B------:R-:W-:-:S04]  /*34c0*/  IMAD.HI.U32 R26, R12, R88, RZ ;  /* 0x000000580c1a7227 */ /* 0x000fc800078e00ff */
[----:B------:R-:W-:Y:S02]  /*34d0*/  IMAD.MOV.U32 R77, RZ, RZ, R56 ;  /* 0x000000ffff4d7224 */ /* 0x000fe400078e0038 */
[----:B------:R-:W-:Y:S02]  /*34e0*/  IMAD.MOV.U32 R87, RZ, RZ, R66 ;  /* 0x000000ffff577224 */ /* 0x000fe400078e0042 */
[----:B------:R-:W-:Y:S02]  /*34f0*/  IMAD.MOV R65, RZ, RZ, -R65 ;  /* 0x000000ffff417224 */ /* 0x000fe400078e0a41 */
[----:B------:R-:W-:Y:S02]  /*3500*/  IMAD.MOV R26, RZ, RZ, -R26 ;  /* 0x000000ffff1a7224 */ /* 0x000fe400078e0a1a */
[----:B------:R-:W-:Y:S01]  /*3510*/  @!P4 IMAD.MOV R77, RZ, RZ, -R77 ;  /* 0x000000ffff4dc224 */ /* 0x000fe200078e0a4d */
[C---:B------:R-:W-:Y:S01]  /*3520*/  ISETP.GT.U32.AND P4, PT, R5.reuse, R72, PT ;  /* 0x000000480500720c */ /* 0x040fe20003f84070 */
[----:B------:R-:W-:Y:S01]  /*3530*/  @!P1 IMAD.MOV R87, RZ, RZ, -R87 ;  /* 0x000000ffff579224 */ /* 0x000fe200078e0a57 */
[C---:B------:R-:W-:Y:S01]  /*3540*/  ISETP.GT.U32.AND P1, PT, R5.reuse, R78, PT ;  /* 0x0000004e0500720c */ /* 0x040fe20003f24070 */
[----:B------:R-:W-:Y:S01]  /*3550*/  @!P0 IMAD.IADD R70, R70, 0x1, -R5 ;  /* 0x0000000146468824 */ /* 0x000fe200078e0a05 */
[----:B------:R-:W-:Y:S01]  /*3560*/  ISETP.GT.U32.AND P0, PT, R5, R84, PT ;  /* 0x000000540500720c */ /* 0x000fe20003f04070 */
[----:B------:R-:W-:-:S04]  /*3570*/  IMAD.HI.U32 R25, R12, R86, RZ ;  /* 0x000000560c197227 */ /* 0x000fc800078e00ff */
[----:B------:R-:W-:-:S04]  /*3580*/  IMAD.HI.U32 R12, R12, R92, RZ ;  /* 0x0000005c0c0c7227 */ /* 0x000fc800078e00ff */
[C---:B------:R-:W-:Y:S02]  /*3590*/  IMAD R90, R5.reuse, R65, R90 ;  /* 0x00000041055a7224 */ /* 0x040fe400078e025a */
[----:B------:R-:W-:Y:S02]  /*35a0*/  IMAD R88, R5, R26, R88 ;  /* 0x0000001a05587224 */ /* 0x000fe400078e0258 */
[----:B------:R-:W-:Y:S01]  /*35b0*/  @!P3 IMAD.IADD R82, R82, 0x1, -R5 ;  /* 0x000000015252b824 */ /* 0x000fe200078e0a05 */
[----:B------:R-:W-:Y:S01]  /*35c0*/  ISETP.GE.AND P3, PT, R89, RZ, PT ;  /* 0x000000ff5900720c */ /* 0x000fe20003f66270 */
[----:B------:R-:W-:Y:S02]  /*35d0*/  IMAD.MOV R67, RZ, RZ, -R25 ;  /* 0x000000ffff437224 */ /* 0x000fe400078e0a19 */
[----:B------:R-:W-:Y:S02]  /*35e0*/  IMAD.MOV R12, RZ, RZ, -R12 ;  /* 0x000000ffff0c7224 */ /* 0x000fe400078e0a0c */
[--C-:B------:R-:W-:Y:S01]  /*35f0*/  @!P5 IMAD.IADD R76, R76, 0x1, -R5.reuse ;  /* 0x000000014c4cd824 */ /* 0x100fe200078e0a05 */
[C---:B------:R-:W-:Y:S01]  /*3600*/  ISETP.GT.U32.AND P5, PT, R5.reuse, R90, PT ;  /* 0x0000005a0500720c */ /* 0x040fe20003fa4070 */
[----:B------:R-:W-:Y:S01]  /*3610*/  @!P2 IMAD.IADD R74, R74, 0x1, -R5 ;  /* 0x000000014a4aa824 */ /* 0x000fe200078e0a05 */
[----:B------:R-:W-:Y:S01]  /*3620*/  ISETP.GT.U32.AND P2, PT, R5, R88, PT ;  /* 0x000000580500720c */ /* 0x000fe20003f44070 */
[----:B------:R-:W-:-:S02]  /*3630*/  IMAD.MOV.U32 R85, RZ, RZ, R64 ;  /* 0x000000ffff557224 */ /* 0x000fc400078e0040 */
[C---:B------:R-:W-:Y:S02]  /*3640*/  IMAD R86, R5.reuse, R67, R86 ;  /* 0x0000004305567224 */ /* 0x040fe400078e0256 */
[C---:B------:R-:W-:Y:S01]  /*3650*/  IMAD R92, R5.reuse, R12, R92 ;  /* 0x0000000c055c7224 */ /* 0x040fe200078e025c */
[----:B------:R-:W-:Y:S01]  /*3660*/  LOP3.LUT R12, RZ, R55, RZ, 0x33, !PT ;  /* 0x00000037ff0c7212 */ /* 0x000fe200078e33ff */
[----:B------:R-:W-:Y:S02]  /*3670*/  IMAD.MOV.U32 R25, RZ, RZ, R69 ;  /* 0x000000ffff197224 */ /* 0x000fe400078e0045 */
[----:B------:R-:W-:Y:S01]  /*3680*/  @!P6 IMAD.MOV R85, RZ, RZ, -R85 ;  /* 0x000000ffff55e224 */ /* 0x000fe200078e0a55 */
[C---:B------:R-:W-:Y:S01]  /*3690*/  ISETP.GT.U32.AND P6, PT, R5.reuse, R80, PT ;  /* 0x000000500500720c */ /* 0x040fe20003fc4070 */
[--C-:B------:R-:W-:Y:S01]  /*36a0*/  @!P4 IMAD.IADD R72, R72, 0x1, -R5.reuse ;  /* 0x000000014848c824 */ /* 0x100fe200078e0a05 */
[C---:B------:R-:W-:Y:S01]  /*36b0*/  ISETP.GT.U32.AND P4, PT, R5.reuse, R86, PT ;  /* 0x000000560500720c */ /* 0x040fe20003f84070 */
[--C-:B------:R-:W-:Y:S01]  /*36c0*/  @!P1 IMAD.IADD R78, R78, 0x1, -R5.reuse ;  /* 0x000000014e4e9824 */ /* 0x100fe200078e0a05 */
[----:B------:R-:W-:Y:S01]  /*36d0*/  ISETP.GT.U32.AND P1, PT, R5, R92, PT ;  /* 0x0000005c0500720c */ /* 0x000fe20003f24070 */
[----:B------:R-:W-:Y:S01]  /*36e0*/  @!P0 IMAD.IADD R84, R84, 0x1, -R5 ;  /* 0x0000000154548824 */ /* 0x000fe200078e0a05 */
[----:B------:R-:W-:Y:S01]  /*36f0*/  ISETP.GE.AND P0, PT, R57, RZ, PT ;  /* 0x000000ff3900720c */ /* 0x000fe20003f06270 */
[----:B------:R-:W-:-:S04]  /*3700*/  IMAD.HI.U32 R24, R24, R25, RZ ;  /* 0x0000001918187227 */ /* 0x000fc800078e00ff */
[----:B------:R-:W-:Y:S02]  /*3710*/  IMAD.MOV.U32 R89, RZ, RZ, R68 ;  /* 0x000000ffff597224 */ /* 0x000fe400078e0044 */
[----:B------:R-:W-:Y:S02]  /*3720*/  IMAD.MOV R24, RZ, RZ, -R24 ;  /* 0x000000ffff187224 */ /* 0x000fe400078e0a18 */
[----:B------:R-:W-:Y:S01]  /*3730*/  @!P3 IMAD.MOV R89, RZ, RZ, -R89 ;  /* 0x000000ffff59b224 */ /* 0x000fe200078e0a59 */
[----:B------:R-:W-:Y:S01]  /*3740*/  ISETP.GT.U32.AND P3, PT, R5, R82, PT ;  /* 0x000000520500720c */ /* 0x000fe20003f64070 */
[--C-:B------:R-:W-:Y:S01]  /*3750*/  @!P5 IMAD.IADD R90, R90, 0x1, -R5.reuse ;  /* 0x000000015a5ad824 */ /* 0x100fe200078e0a05 */
[----:B------:R-:W-:Y:S01]  /*3760*/  ISETP.GE.AND P5, PT, R93, RZ, PT ;  /* 0x000000ff5d00720c */ /* 0x000fe20003fa6270 */
[----:B------:R-:W-:Y:S01]  /*3770*/  @!P2 IMAD.IADD R88, R88, 0x1, -R5 ;  /* 0x000000015858a824 */ /* 0x000fe200078e0a05 */
[----:B------:R-:W-:Y:S01]  /*3780*/  ISETP.GE.AND P2, PT, R91, RZ, PT ;  /* 0x000000ff5b00720c */ /* 0x000fe20003f46270 */
[----:B------:R-:W-:-:S02]  /*3790*/  IMAD R26, R71, R24, R25 ;  /* 0x00000018471a7224 */ /* 0x000fc400078e0219 */
[----:B------:R-:W-:Y:S01]  /*37a0*/  IMAD.MOV.U32 R91, RZ, RZ, R70 ;  /* 0x000000ffff5b7224 */ /* 0x000fe200078e0046 */
[----:B------:R-:W1:Y:S01]  /*37b0*/  LDC.64 R24, c[0x0][0x218] ;  /* 0x00008600ff187b82 */ /* 0x000e620000000a00 */
[--C-:B------:R-:W-:Y:S01]  /*37c0*/  @!P6 IMAD.IADD R80, R80, 0x1, -R5.reuse ;  /* 0x000000015050e824 */ /* 0x100fe200078e0a05 */
[----:B------:R-:W-:Y:S01]  /*37d0*/  ISETP.GT.U32.AND P6, PT, R71, R26, PT ;  /* 0x0000001a4700720c */ /* 0x000fe20003fc4070 */
[--C-:B------:R-:W-:Y:S01]  /*37e0*/  @!P4 IMAD.IADD R86, R86, 0x1, -R5.reuse ;  /* 0x000000015656c824 */ /* 0x100fe200078e0a05 */
[----:B------:R-:W-:Y:S01]  /*37f0*/  ISETP.GE.AND P4, PT, R59, RZ, PT ;  /* 0x000000ff3b00720c */ /* 0x000fe20003f86270 */
[----:B------:R-:W-:Y:S01]  /*3800*/  @!P1 IMAD.IADD R92, R92, 0x1, -R5 ;  /* 0x000000015c5c9824 */ /* 0x000fe200078e0a05 */
[----:B------:R-:W-:Y:S01]  /*3810*/  ISETP.GE.AND P1, PT, R61, RZ, PT ;  /* 0x000000ff3d00720c */ /* 0x000fe20003f26270 */
[----:B------:R-:W-:Y:S01]  /*3820*/  @!P0 IMAD.MOV R91, RZ, RZ, -R91 ;  /* 0x000000ffff5b8224 */ /* 0x000fe200078e0a5b */
[----:B------:R-:W-:Y:S01]  /*3830*/  ISETP.GT.U32.AND P0, PT, R5, R84, PT ;  /* 0x000000540500720c */ /* 0x000fe20003f04070 */
[----:B------:R-:W-:Y:S01]  /*3840*/  @!P3 IMAD.IADD R82, R82, 0x1, -R5 ;  /* 0x000000015252b824 */ /* 0x000fe200078e0a05 */
[----:B------:R-:W-:Y:S01]  /*3850*/  ISETP.GE.AND P3, PT, R63, RZ, PT ;  /* 0x000000ff3f00720c */ /* 0x000fe20003f66270 */
[----:B------:R-:W-:Y:S01]  /*3860*/  @!P5 IMAD.MOV R76, RZ, RZ, -R76 ;  /* 0x000000ffff4cd224 */ /* 0x000fe200078e0a4c */
[----:B------:R-:W-:Y:S01]  /*3870*/  ISETP.GT.U32.AND P5, PT, R5, R90, PT ;  /* 0x0000005a0500720c */ /* 0x000fe20003fa4070 */
[----:B------:R-:W-:-:S02]  /*3880*/  IMAD.MOV.U32 R93, RZ, RZ, R72 ;  /* 0x000000ffff5d7224 */ /* 0x000fc400078e0048 */
[----:B------:R-:W-:Y:S02]  /*3890*/  @!P6 IMAD.IADD R26, R26, 0x1, -R71 ;  /* 0x000000011a1ae824 */ /* 0x000fe400078e0a47 */
[----:B------:R-:W-:Y:S01]  /*38a0*/  @!P4 IMAD.MOV R93, RZ, RZ, -R93 ;  /* 0x000000ffff5dc224 */ /* 0x000fe200078e0a5d */
[C---:B------:R-:W-:Y:S01]  /*38b0*/  ISETP.GT.U32.AND P4, PT, R5.reuse, R86, PT ;  /* 0x000000560500720c */ /* 0x040fe20003f84070 */
[----:B------:R-:W-:Y:S01]  /*38c0*/  @!P2 IMAD.MOV R74, RZ, RZ, -R74 ;  /* 0x000000ffff4aa224 */ /* 0x000fe200078e0a4a */
[C---:B------:R-:W-:Y:S01]  /*38d0*/  ISETP.GT.U32.AND P2, PT, R5.reuse, R88, PT ;  /* 0x000000580500720c */ /* 0x040fe20003f44070 */
[----:B------:R-:W-:Y:S01]  /*38e0*/  @!P1 IMAD.MOV R78, RZ, RZ, -R78 ;  /* 0x000000ffff4e9224 */ /* 0x000fe200078e0a4e */
[----:B------:R-:W-:Y:S01]  /*38f0*/  ISETP.GT.U32.AND P1, PT, R5, R92, PT ;  /* 0x0000005c0500720c */ /* 0x000fe20003f24070 */
[--C-:B------:R-:W-:Y:S01]  /*3900*/  @!P0 IMAD.IADD R84, R84, 0x1, -R5.reuse ;  /* 0x0000000154548824 */ /* 0x100fe200078e0a05 */
[----:B------:R-:W-:Y:S01]  /*3910*/  ISETP.GE.AND P0, PT, R94, RZ, PT ;  /* 0x000000ff5e00720c */ /* 0x000fe20003f06270 */
[----:B------:R-:W-:Y:S01]  /*3920*/  @!P3 IMAD.MOV R80, RZ, RZ, -R80 ;  /* 0x000000ffff50b224 */ /* 0x000fe200078e0a50 */
[----:B------:R-:W-:Y:S01]  /*3930*/  ISETP.GT.U32.AND P6, PT, R71, R26, PT ;  /* 0x0000001a4700720c */ /* 0x000fe20003fc4070 */
[--C-:B------:R-:W-:Y:S01]  /*3940*/  @!P5 IMAD.IADD R90, R90, 0x1, -R5.reuse ;  /* 0x000000015a5ad824 */ /* 0x100fe200078e0a05 */
[----:B------:R-:W-:Y:S01]  /*3950*/  ISETP.NE.AND P3, PT, R55, RZ, PT ;  /* 0x000000ff3700720c */ /* 0x000fe20003f65270 */
[----:B------:R-:W-:Y:S01]  /*3960*/  IMAD.SHL.U32 R106, R133, 0x10, RZ ;  /* 0x00000010856a7824 */ /* 0x000fe200078e00ff */
[----:B------:R-:W-:Y:S01]  /*3970*/  ISETP.GE.AND P5, PT, R96, RZ, PT ;  /* 0x000000ff6000720c */ /* 0x000fe20003fa6270 */
[--C-:B------:R-:W-:Y:S01]  /*3980*/  @!P4 IMAD.IADD R86, R86, 0x1, -R5.reuse ;  /* 0x000000015656c824 */ /* 0x100fe200078e0a05 */
[----:B------:R-:W-:Y:S01]  /*3990*/  SEL R10, R12, R10, !P3 ;  /* 0x0000000a0c0a7207 */ /* 0x000fe20005800000 */
[--C-:B------:R-:W-:Y:S01]  /*39a0*/  @!P2 IMAD.IADD R88, R88, 0x1, -R5.reuse ;  /* 0x000000015858a824 */ /* 0x100fe200078e0a05 */
[----:B------:R-:W-:Y:S01]  /*39b0*/  SEL R16, R12, R16, !P3 ;  /* 0x000000100c107207 */ /* 0x000fe20005800000 */
[----:B------:R-:W-:Y:S01]  /*39c0*/  @!P1 IMAD.IADD R92, R92, 0x1, -R5 ;  /* 0x000000015c5c9824 */ /* 0x000fe200078e0a05 */
[----:B------:R-:W-:Y:S01]  /*39d0*/  ISETP.GE.AND P4, PT, R95, RZ, PT ;  /* 0x000000ff5f00720c */ /* 0x000fe20003f86270 */
[----:B------:R-:W-:Y:S01]  /*39e0*/  @!P0 IMAD.MOV R82, RZ, RZ, -R82 ;  /* 0x000000ffff528224 */ /* 0x000fe200078e0a52 */
[----:B------:R-:W-:Y:S01]  /*39f0*/  ISETP.GE.AND P2, PT, R73, RZ, PT ;  /* 0x000000ff4900720c */ /* 0x000fe20003f46270 */
[----:B------:R-:W-:Y:S01]  /*3a00*/  IMAD R105, R10, UR4, RZ ;  /* 0x000000040a697c24 */ /* 0x000fe2000f8e02ff */
[----:B------:R-:W-:Y:S01]  /*3a10*/  ISETP.GE.AND P1, PT, R97, RZ, PT ;  /* 0x000000ff6100720c */ /* 0x000fe20003f26270 */
[----:B------:R-:W-:Y:S01]  /*3a20*/  @!P6 IMAD.IADD R26, R26, 0x1, -R71 ;  /* 0x000000011a1ae824 */ /* 0x000fe200078e0a47 */
[----:B------:R-:W-:Y:S01]  /*3a30*/  ISETP.GE.AND P0, PT, R3, RZ, PT ;  /* 0x000000ff0300720c */ /* 0x000fe20003f06270 */
[----:B------:R-:W-:Y:S01]  /*3a40*/  @!P5 IMAD.MOV R88, RZ, RZ, -R88 ;  /* 0x000000ffff58d224 */ /* 0x000fe200078e0a58 */
[----:B------:R-:W-:Y:S01]  /*3a50*/  SEL R9, R12, R9, !P3 ;  /* 0x000000090c097207 */ /* 0x000fe20005800000 */
[----:B------:R-:W-:Y:S01]  /*3a60*/  IMAD R208, R208, UR29, RZ ;  /* 0x0000001dd0d07c24 */ /* 0x000fe2000f8e02ff */
[----:B------:R-:W-:Y:S01]  /*3a70*/  SEL R72, R12, R47, !P3 ;  /* 0x0000002f0c487207 */ /* 0x000fe20005800000 */
[----:B------:R-:W-:Y:S01]  /*3a80*/  IMAD R207, R207, UR29, RZ ;  /* 0x0000001dcfcf7c24 */ /* 0x000fe2000f8e02ff */
[----:B------:R-:W-:Y:S01]  /*3a90*/  ISETP.GE.AND P6, PT, R98, RZ, PT ;  /* 0x000000ff6200720c */ /* 0x000fe20003fc6270 */
[----:B------:R-:W-:Y:S01]  /*3aa0*/  IMAD R9, R9, UR4, RZ ;  /* 0x0000000409097c24 */ /* 0x000fe2000f8e02ff */
[----:B------:R-:W-:Y:S01]  /*3ab0*/  SEL R47, R12, R81, !P3 ;  /* 0x000000510c2f7207 */ /* 0x000fe20005800000 */
[----:B------:R-:W-:Y:S01]  /*3ac0*/  IMAD R81, R16, UR4, RZ ;  /* 0x0000000410517c24 */ /* 0x000fe2000f8e02ff */
[----:B------:R-:W-:Y:S01]  /*3ad0*/  SHF.R.S32.HI R16, RZ, 0x1f, R105 ;  /* 0x0000001fff107819 */ /* 0x000fe20000011469 */
[----:B------:R-:W-:Y:S01]  /*3ae0*/  @!P4 IMAD.MOV R84, RZ, RZ, -R84 ;  /* 0x000000ffff54c224 */ /* 0x000fe200078e0a54 */
[C---:B------:R-:W-:Y:S01]  /*3af0*/  SEL R6, R12.reuse, R6, !P3 ;  /* 0x000000060c067207 */ /* 0x040fe20005800000 */
[----:B------:R-:W-:Y:S01]  /*3b00*/  @!P2 IMAD.MOV R86, RZ, RZ, -R86 ;  /* 0x000000ffff56a224 */ /* 0x000fe200078e0a56 */
[C---:B------:R-:W-:Y:S01]  /*3b10*/  SEL R20, R12.reuse, R20, !P3 ;  /* 0x000000140c147207 */ /* 0x040fe20005800000 */
[----:B------:R-:W-:Y:S01]  /*3b20*/  @!P1 IMAD.MOV R90, RZ, RZ, -R90 ;  /* 0x000000ffff5a9224 */ /* 0x000fe200078e0a5a */
[----:B-1----:R-:W-:Y:S01]  /*3b30*/  IADD3 R105, P5, R105, R24, RZ ;  /* 0x0000001869697210 */ /* 0x002fe20007fbe0ff */
[----:B------:R-:W-:Y:S01]  /*3b40*/  @!P0 IMAD.MOV R92, RZ, RZ, -R92 ;  /* 0x000000ffff5c8224 */ /* 0x000fe200078e0a5c */
[C---:B------:R-:W-:Y:S01]  /*3b50*/  SEL R7, R12.reuse, R7, !P3 ;  /* 0x000000070c077207 */ /* 0x040fe20005800000 */
[----:B------:R-:W-:Y:S01]  /*3b60*/  @!P6 IMAD.MOV R26, RZ, RZ, -R26 ;  /* 0x000000ffff1ae224 */ /* 0x000fe200078e0a1a */
[----:B------:R-:W-:Y:S01]  /*3b70*/  SEL R55, R12, R28, !P3 ;  /* 0x0000001c0c377207 */ /* 0x000fe20005800000 */
[----:B------:R-:W-:Y:S01]  /*3b80*/  IMAD.X R16, R16, 0x1, R25, P5 ;  /* 0x0000000110107824 */ /* 0x000fe200028e0619 */
[C---:B------:R-:W-:Y:S01]  /*3b90*/  SEL R71, R12.reuse, R45, !P3 ;  /* 0x0000002d0c477207 */ /* 0x040fe20005800000 */
[----:B------:R-:W-:Y:S01]  /*3ba0*/  IMAD R7, R7, UR4, RZ ;  /* 0x0000000407077c24 */ /* 0x000fe2000f8e02ff */
[----:B------:R-:W-:Y:S01]  /*3bb0*/  SEL R67, R12, R40, !P3 ;  /* 0x000000280c437207 */ /* 0x000fe20005800000 */
[----:B------:R-:W-:Y:S01]  /*3bc0*/  IMAD R187, R72, UR4, RZ ;  /* 0x0000000448bb7c24 */ /* 0x000fe2000f8e02ff */
[C---:B------:R-:W-:Y:S01]  /*3bd0*/  SEL R28, R12.reuse, R51, !P3 ;  /* 0x000000330c1c7207 */ /* 0x040fe20005800000 */
[----:B------:R-:W-:Y:S01]  /*3be0*/  IMAD R95, R55, UR4, RZ ;  /* 0x00000004375f7c24 */ /* 0x000fe2000f8e02ff */
[C---:B------:R-:W-:Y:S01]  /*3bf0*/  SEL R45, R12.reuse, R75, !P3 ;  /* 0x0000004b0c2d7207 */ /* 0x040fe20005800000 */
[----:B------:R-:W-:Y:S01]  /*3c00*/  IMAD R121, R67, UR4, RZ ;  /* 0x0000000443797c24 */ /* 0x000fe2000f8e02ff */
[----:B------:R-:W-:Y:S01]  /*3c10*/  SEL R51, R12, R77, !P3 ;  /* 0x0000004d0c337207 */ /* 0x000fe20005800000 */
        /* <DEDUP_REMOVED lines=9> */
[----:B------:R-:W-:Y:S01]  /*3cb0*/  SHF.R.S32.HI R20, RZ, 0x1f, R9 ;  /* 0x0000001fff147819 */ /* 0x000fe20000011409 */
[----:B------:R-:W-:Y:S01]  /*3cc0*/  IMAD R183, R71, UR4, RZ ;  /* 0x0000000447b77c24 */ /* 0x000fe2000f8e02ff */
[----:B------:R-:W-:Y:S01]  /*3cd0*/  IADD3 R6, P5, R9, R24, RZ ;  /* 0x0000001809067210 */ /* 0x000fe20007fbe0ff */
[----:B------:R-:W-:Y:S01]  /*3ce0*/  IMAD R97, R56, UR4, RZ ;  /* 0x0000000438617c24 */ /* 0x000fe2000f8e02ff */
[----:B------:R-:W-:Y:S01]  /*3cf0*/  SEL R8, R12, R8, !P3 ;  /* 0x000000080c087207 */ /* 0x000fe20005800000 */
[----:B------:R-:W-:Y:S01]  /*3d00*/  IMAD R197, R28, UR4, RZ ;  /* 0x000000041cc57c24 */ /* 0x000fe2000f8e02ff */
[----:B------:R-:W-:Y:S01]  /*3d10*/  SEL R73, R12, R49, !P3 ;  /* 0x000000310c497207 */ /* 0x000fe20005800000 */
[----:B------:R-:W-:Y:S01]  /*3d20*/  IMAD.X R20, R20, 0x1, R25, P5 ;  /* 0x0000000114147824 */ /* 0x000fe200028e0619 */
[----:B------:R-:W-:Y:S01]  /*3d30*/  SEL R13, R12, R13, !P3 ;  /* 0x0000000d0c0d7207 */ /* 0x000fe20005800000 */
[----:B------:R-:W-:Y:S01]  /*3d40*/  IMAD R75, R8, UR4, RZ ;  /* 0x00000004084b7c24 */ /* 0x000fe2000f8e02ff */
        /* <DEDUP_REMOVED lines=8> */
[C---:B------:R-:W-:Y:S01]  /*3dd0*/  SEL R57, R12.reuse, R30, !P3 ;  /* 0x0000001e0c397207 */ /* 0x040fe20005800000 */
[----:B------:R-:W-:Y:S01]  /*3de0*/  IMAD R13, R13, UR4, RZ ;  /* 0x000000040d0d7c24 */ /* 0x000fe2000f8e02ff */
        /* <DEDUP_REMOVED lines=44> */
[----:B------:R-:W-:-:S02]  /*40b0*/  SEL R46, R12, R46, !P3 ;  /* 0x0000002e0c2e7207 */ /* 0x000fc40005800000 */
[----:B------:R-:W-:Y:S01]  /*40c0*/  SEL R48, R12, R48, !P3 ;  /* 0x000000300c307207 */ /* 0x000fe20005800000 */
[----:B------:R-:W-:Y:S01]  /*40d0*/  IMAD R185, R44, UR4, RZ ;  /* 0x000000042cb97c24 */ /* 0x000fe2000f8e02ff */
        /* <DEDUP_REMOVED lines=21> */
[C---:B------:R-:W-:Y:S02]  /*4230*/  SEL R33, R12.reuse, R84, !P3 ;  /* 0x000000540c217207 */ /* 0x040fe40005800000 */
[C---:B------:R-:W-:Y:S02]  /*4240*/  SEL R35, R12.reuse, R86, !P3 ;  /* 0x000000560c237207 */ /* 0x040fe40005800000 */
[C---:B------:R-:W-:Y:S02]  /*4250*/  SEL R38, R12.reuse, R88, !P3 ;  /* 0x000000580c267207 */ /* 0x040fe40005800000 */
[C---:B------:R-:W-:Y:S02]  /*4260*/  SEL R32, R12.reuse, R90, !P3 ;  /* 0x0000005a0c207207 */ /* 0x040fe40005800000 */
[----:B------:R-:W-:Y:S02]  /*4270*/  SEL R39, R12, R92, !P3 ;  /* 0x0000005c0c277207 */ /* 0x000fe40005800000 */
[----:B------:R-:W-:Y:S01]  /*4280*/  SHF.R.S32.HI R56, RZ, 0x1f, R77 ;  /* 0x0000001fff387819 */ /* 0x000fe2000001144d */
[----:B------:R-:W-:Y:S01]  /*4290*/  IMAD R203, R32, UR4, RZ ;  /* 0x0000000420cb7c24 */ /* 0x000fe2000f8e02ff */
[-C--:B------:R-:W-:Y:S01]  /*42a0*/  IADD3 R10, P5, R77, R24.reuse, RZ ;  /* 0x000000184d0a7210 */ /* 0x080fe20007fbe0ff */
[----:B------:R-:W-:Y:S01]  /*42b0*/  IMAD R39, R39, UR4, RZ ;  /* 0x0000000427277c24 */ /* 0x000fe2000f8e02ff */
[----:B------:R-:W-:-:S02]  /*42c0*/  IADD3 R12, P1, R45, R24, RZ ;  /* 0x000000182d0c7210 */ /* 0x000fc40007f3e0ff */
[----:B------:R-:W-:Y:S01]  /*42d0*/  SHF.R.S32.HI R22, RZ, 0x1f, R75 ;  /* 0x0000001fff167819 */ /* 0x000fe2000001144b */
[----:B------:R-:W-:Y:S01]  /*42e0*/  IMAD.X R56, R56, 0x1, R25, P5 ;  /* 0x0000000138387824 */ /* 0x000fe200028e0619 */
[----:B------:R-:W-:Y:S02]  /*42f0*/  R2UR UR58, R12 ;  /* 0x000000000c3a72ca */ /* 0x000fe400000e0000 */
[-C--:B------:R-:W-:Y:S02]  /*4300*/  IADD3 R8, P6, R75, R24.reuse, RZ ;  /* 0x000000184b087210 */ /* 0x080fe40007fde0ff */
[-C--:B------:R-:W-:Y:S02]  /*4310*/  IADD3 R12, P2, R49, R24.reuse, RZ ;  /* 0x00000018310c7210 */ /* 0x080fe40007f5e0ff */
[----:B------:R-:W-:Y:S01]  /*4320*/  SHF.R.S32.HI R60, RZ, 0x1f, R13 ;  /* 0x0000001fff3c7819 */ /* 0x000fe2000001140d */
[----:B------:R-:W-:Y:S01]  /*4330*/  IMAD.X R22, R22, 0x1, R25, P6 ;  /* 0x0000000116167824 */ /* 0x000fe200030e0619 */
[----:B------:R-:W-:-:S02]  /*4340*/  IADD3 R14, P5, R13, R24, RZ ;  /* 0x000000180d0e7210 */ /* 0x000fc40007fbe0ff */
[----:B------:R-:W-:Y:S02]  /*4350*/  R2UR UR54, R12 ;  /* 0x000000000c3672ca */ /* 0x000fe400000e0000 */
[----:B------:R-:W-:Y:S01]  /*4360*/  SHF.R.S32.HI R58, RZ, 0x1f, R11 ;  /* 0x0000001fff3a7819 */ /* 0x000fe2000001140b */
[----:B------:R-:W-:Y:S01]  /*4370*/  IMAD.X R60, R60, 0x1, R25, P5 ;  /* 0x000000013c3c7824 */ /* 0x000fe200028e0619 */
[-C--:B------:R-:W-:Y:S02]  /*4380*/  IADD3 R12, P6, R11, R24.reuse, RZ ;  /* 0x000000180b0c7210 */ /* 0x080fe40007fde0ff */
[----:B------:R-:W-:Y:S02]  /*4390*/  SHF.R.S32.HI R64, RZ, 0x1f, R79 ;  /* 0x0000001fff407819 */ /* 0x000fe4000001144f */
[----:B------:R-:W-:Y:S01]  /*43a0*/  IADD3 R9, P5, R79, R24, RZ ;  /* 0x000000184f097210 */ /* 0x000fe20007fbe0ff */
[----:B------:R-:W-:Y:S01]  /*43b0*/  IMAD.X R58, R58, 0x1, R25, P6 ;  /* 0x000000013a3a7824 */ /* 0x000fe200030e0619 */
[----:B------:R-:W-:-:S02]  /*43c0*/  SHF.R.S32.HI R62, RZ, 0x1f, R15 ;  /* 0x0000001fff3e7819 */ /* 0x000fc4000001140f */
[-C--:B------:R-:W-:Y:S01]  /*43d0*/  IADD3 R7, P6, R15, R24.reuse, RZ ;  /* 0x000000180f077210 */ /* 0x080fe20007fde0ff */
[----:B------:R-:W-:Y:S01]  /*43e0*/  IMAD.X R64, R64, 0x1, R25, P5 ;  /* 0x0000000140407824 */ /* 0x000fe200028e0619 */
[----:B------:R-:W-:Y:S02]  /*43f0*/  SHF.R.S32.HI R68, RZ, 0x1f, R81 ;  /* 0x0000001fff447819 */ /* 0x000fe40000011451 */
[-C--:B------:R-:W-:Y:S01]  /*4400*/  IADD3 R13, P5, R81, R24.reuse, RZ ;  /* 0x00000018510d7210 */ /* 0x080fe20007fbe0ff */
[----:B------:R-:W-:Y:S01]  /*4410*/  IMAD.X R62, R62, 0x1, R25, P6 ;  /* 0x000000013e3e7824 */ /* 0x000fe200030e0619 */
[----:B------:R-:W-:Y:S02]  /*4420*/  SHF.R.S32.HI R66, RZ, 0x1f, R17 ;  /* 0x0000001fff427819 */ /* 0x000fe40000011411 */
[----:B------:R-:W-:Y:S01]  /*4430*/  IADD3 R11, P6, R17, R24, RZ ;  /* 0x00000018110b7210 */ /* 0x000fe20007fde0ff */
[----:B------:R-:W-:Y:S01]  /*4440*/  IMAD.X R68, R68, 0x1, R25, P5 ;  /* 0x0000000144447824 */ /* 0x000fe200028e0619 */
[----:B------:R-:W-:-:S02]  /*4450*/  SHF.R.S32.HI R72, RZ, 0x1f, R87 ;  /* 0x0000001fff487819 */ /* 0x000fc40000011457 */
[-C--:B------:R-:W-:Y:S01]  /*4460*/  IADD3 R17, P5, R87, R24.reuse, RZ ;  /* 0x0000001857117210 */ /* 0x080fe20007fbe0ff */
[----:B------:R-:W-:Y:S01]  /*4470*/  IMAD.X R66, R66, 0x1, R25, P6 ;  /* 0x0000000142427824 */ /* 0x000fe200030e0619 */
[----:B------:R-:W-:Y:S02]  /*4480*/  SHF.R.S32.HI R76, RZ, 0x1f, R21 ;  /* 0x0000001fff4c7819 */ /* 0x000fe40000011415 */
[----:B------:R-:W-:Y:S01]  /*4490*/  SHF.R.S32.HI R80, RZ, 0x1f, R91 ;  /* 0x0000001fff507819 */ /* 0x000fe2000001145b */
[----:B------:R-:W-:Y:S01]  /*44a0*/  IMAD.X R72, R72, 0x1, R25, P5 ;  /* 0x0000000148487824 */ /* 0x000fe200028e0619 */
[-C--:B------:R-:W-:Y:S02]  /*44b0*/  IADD3 R21, P5, R21, R24.reuse, RZ ;  /* 0x0000001815157210 */ /* 0x080fe40007fbe0ff */
[-C--:B------:R-:W-:Y:S02]  /*44c0*/  IADD3 R74, P0, R51, R24.reuse, RZ ;  /* 0x00000018334a7210 */ /* 0x080fe40007f1e0ff */
[----:B------:R-:W-:Y:S01]  /*44d0*/  SHF.R.S32.HI R70, RZ, 0x1f, R83 ;  /* 0x0000001fff467819 */ /* 0x000fe20000011453 */
[----:B------:R-:W-:Y:S01]  /*44e0*/  IMAD.X R76, R76, 0x1, R25, P5 ;  /* 0x000000014c4c7824 */ /* 0x000fe200028e0619 */
[----:B------:R-:W-:-:S02]  /*44f0*/  IADD3 R57, P5, R91, R24, RZ ;  /* 0x000000185b397210 */ /* 0x000fc40007fbe0ff */
[-C--:B------:R-:W-:Y:S01]  /*4500*/  IADD3 R15, P6, R83, R24.reuse, RZ ;  /* 0x00000018530f7210 */ /* 0x080fe20007fde0ff */
[----:B------:R-:W-:Y:S01]  /*4510*/  IMAD R83, R40, UR4, RZ ;  /* 0x0000000428537c24 */ /* 0x000fe2000f8e02ff */
[----:B------:R-:W-:Y:S01]  /*4520*/  R2UR UR57, R74 ;  /* 0x000000004a3972ca */ /* 0x000fe200000e0000 */
[----:B------:R-:W-:Y:S01]  /*4530*/  IMAD.X R80, R80, 0x1, R25, P5 ;  /* 0x0000000150507824 */ /* 0x000fe200028e0619 */
        /* <DEDUP_REMOVED lines=21> */
[----:B------:R-:W-:Y:S01]  /*4690*/  SHF.R.S32.HI R86, RZ, 0x1f, R97 ;  /* 0x0000001fff567819 */ /* 0x000fe20000011461 */
[----:B------:R-:W-:Y:S01]  /*46a0*/  IMAD R109, R43, UR4, RZ ;  /* 0x000000042b6d7c24 */ /* 0x000fe2000f8e02ff */
[----:B------:R-:W-:Y:S01]  /*46b0*/  IADD3 R63, P6, R97, R24, RZ ;  /* 0x00000018613f7210 */ /* 0x000fe20007fde0ff */
[----:B------:R-:W-:Y:S01]  /*46c0*/  IMAD.X R93, R46, 0x1, R25, P5 ;  /* 0x000000012e5d7824 */ /* 0x000fe200028e0619 */
[----:B------:R-:W-:-:S02]  /*46d0*/  SHF.R.S32.HI R48, RZ, 0x1f, R113 ;  /* 0x0000001fff307819 */ /* 0x000fc40000011471 */
[-C--:B------:R-:W-:Y:S01]  /*46e0*/  IADD3 R77, P5, R113, R24.reuse, RZ ;  /* 0x00000018714d7210 */ /* 0x080fe20007fbe0ff */
[----:B------:R-:W-:Y:S01]  /*46f0*/  IMAD.X R86, R86, 0x1, R25, P6 ;  /* 0x0000000156567824 */ /* 0x000fe200030e0619 */
[----:B------:R-:W-:Y:S01]  /*4700*/  SHF.R.S32.HI R90, RZ, 0x1f, R101 ;  /* 0x0000001fff5a7819 */ /* 0x000fe20000011465 */
[----:B------:R-:W-:Y:S01]  /*4710*/  IMAD.U32 R113, RZ, RZ, UR23 ;  /* 0x00000017ff717e24 */ /* 0x000fe2000f8e00ff */
[-C--:B------:R-:W-:Y:S01]  /*4720*/  IADD3 R67, P6, R101, R24.reuse, RZ ;  /* 0x0000001865437210 */ /* 0x080fe20007fde0ff */
[----:B------:R-:W-:Y:S01]  /*4730*/  IMAD.X R95, R48, 0x1, R25, P5 ;  /* 0x00000001305f7824 */ /* 0x000fe200028e0619 */
[----:B------:R-:W-:Y:S02]  /*4740*/  SHF.R.S32.HI R50, RZ, 0x1f, R117 ;  /* 0x0000001fff327819 */ /* 0x000fe40000011475 */
[-C--:B------:R-:W-:Y:S01]  /*4750*/  IADD3 R81, P5, R117, R24.reuse, RZ ;  /* 0x0000001875517210 */ /* 0x080fe20007fbe0ff */
[----:B------:R-:W-:Y:S01]  /*4760*/  IMAD.X R90, R90, 0x1, R25, P6 ;  /* 0x000000015a5a7824 */ /* 0x000fe200030e0619 */
[----:B------:R-:W-:-:S02]  /*4770*/  IADD3 R52, P3, R47, R24, RZ ;  /* 0x000000182f347210 */ /* 0x000fc40007f7e0ff */
[----:B------:R-:W-:Y:S01]  /*4780*/  SHF.R.S32.HI R92, RZ, 0x1f, R107 ;  /* 0x0000001fff5c7819 */ /* 0x000fe2000001146b */
[----:B------:R-:W-:Y:S01]  /*4790*/  IMAD.X R97, R50, 0x1, R25, P5 ;  /* 0x0000000132617824 */ /* 0x000fe200028e0619 */
[-C--:B------:R-:W-:Y:S01]  /*47a0*/  IADD3 R71, P6, R107, R24.reuse, RZ ;  /* 0x000000186b477210 */ /* 0x080fe20007fde0ff */
[----:B------:R-:W-:Y:S01]  /*47b0*/  IMAD R107, R42, UR4, RZ ;  /* 0x000000042a6b7c24 */ /* 0x000fe2000f8e02ff */
[----:B------:R-:W-:Y:S02]  /*47c0*/  R2UR UR55, R52 ;  /* 0x00000000343772ca */ /* 0x000fe400000e0000 */
[----:B------:R-:W-:Y:S01]  /*47d0*/  SHF.R.S32.HI R52, RZ, 0x1f, R121 ;  /* 0x0000001fff347819 */ /* 0x000fe20000011479 */
[----:B------:R-:W-:Y:S01]  /*47e0*/  IMAD.X R92, R92, 0x1, R25, P6 ;  /* 0x000000015c5c7824 */ /* 0x000fe200030e0619 */
[----:B------:R-:W-:Y:S02]  /*47f0*/  IADD3 R85, P5, R121, R24, RZ ;  /* 0x0000001879557210 */ /* 0x000fe40007fbe0ff */
[----:B------:R-:W-:-:S02]  /*4800*/  SHF.R.S32.HI R94, RZ, 0x1f, R111 ;  /* 0x0000001fff5e7819 */ /* 0x000fc4000001146f */
[-C--:B------:R-:W-:Y:S01]  /*4810*/  IADD3 R75, P6, R111, R24.reuse, RZ ;  /* 0x000000186f4b7210 */ /* 0x080fe20007fde0ff */
[----:B------:R-:W-:Y:S01]  /*4820*/  IMAD.X R99, R52, 0x1, R25, P5 ;  /* 0x0000000134637824 */ /* 0x000fe200028e0619 */
[----:B------:R-:W-:Y:S01]  /*4830*/  SHF.R.S32.HI R44, RZ, 0x1f, R125 ;  /* 0x0000001fff2c7819 */ /* 0x000fe2000001147d */
[----:B------:R-:W-:Y:S01]  /*4840*/  IMAD R111, R132, UR20, RZ ;  /* 0x00000014846f7c24 */ /* 0x000fe2000f8e02ff */
        /* <DEDUP_REMOVED lines=10> */
[----:B0-----:R-:W-:Y:S01]  /*48f0*/  SHF.R.S32.HI R98, RZ, 0x1f, R119 ;  /* 0x0000001fff627819 */ /* 0x001fe20000011477 */
        /* <DEDUP_REMOVED lines=27> */
[----:B------:R-:W-:Y:S01]  /*4ab0*/  ISETP.NE.AND P4, PT, R54, RZ, PT ;  /* 0x000000ff3600720c */ /* 0x000fe20003f85270 */
[----:B------:R-:W-:Y:S01]  /*4ac0*/  IMAD R111, R229, UR29, RZ ;  /* 0x0000001de56f7c24 */ /* 0x000fe2000f8e02ff */
[----:B------:R-:W-:Y:S01]  /*4ad0*/  SHF.R.S32.HI R194, RZ, 0x1f, R195 ;  /* 0x0000001fffc27819 */ /* 0x000fe200000114c3 */
[----:B------:R-:W-:Y:S01]  /*4ae0*/  IMAD.X R184, R184, 0x1, R25, P6 ;  /* 0x00000001b8b87824 */ /* 0x000fe200030e0619 */
[-C--:B------:R-:W-:Y:S01]  /*4af0*/  IADD3 R195, P5, R195, R24.reuse, RZ ;  /* 0x00000018c3c37210 */ /* 0x080fe20007fbe0ff */
[----:B------:R-:W-:Y:S01]  /*4b00*/  IMAD R111, R232, UR29, RZ ;  /* 0x0000001de86f7c24 */ /* 0x000fe2000f8e02ff */
[----:B------:R-:W-:Y:S01]  /*4b10*/  SHF.R.S32.HI R188, RZ, 0x1f, R189 ;  /* 0x0000001fffbc7819 */ /* 0x000fe200000114bd */
[----:B------:R-:W-:Y:S01]  /*4b20*/  IMAD R111, R236, UR29, RZ ;  /* 0x0000001dec6f7c24 */ /* 0x000fe2000f8e02ff */
[-C--:B------:R-:W-:Y:S01]  /*4b30*/  IADD3 R189, P6, R189, R24.reuse, RZ ;  /* 0x00000018bdbd7210 */ /* 0x080fe20007fde0ff */
[----:B------:R-:W-:Y:S01]  /*4b40*/  IMAD.X R194, R194, 0x1, R25, P5 ;  /* 0x00000001c2c27824 */ /* 0x000fe200028e0619 */
[----:B------:R-:W-:Y:S01]  /*4b50*/  SHF.R.S32.HI R196, RZ, 0x1f, R197 ;  /* 0x0000001fffc47819 */ /* 0x000fe200000114c5 */
[----:B------:R-:W-:Y:S01]  /*4b60*/  IMAD R111, R239, UR29, RZ ;  /* 0x0000001def6f7c24 */ /* 0x000fe2000f8e02ff */
[-C--:B------:R-:W-:Y:S01]  /*4b70*/  IADD3 R197, P5, R197, R24.reuse, RZ ;  /* 0x00000018c5c57210 */ /* 0x080fe20007fbe0ff */
[--C-:B------:R-:W-:Y:S01]  /*4b80*/  IMAD.X R188, R188, 0x1, R25.reuse, P6 ;  /* 0x00000001bcbc7824 */ /* 0x100fe200030e0619 */
[----:B------:R-:W-:Y:S01]  /*4b90*/  IADD3 R44, P6, R55, R24, RZ ;  /* 0x00000018372c7210 */ /* 0x000fe20007fde0ff */
[----:B------:R-:W-:Y:S01]  /*4ba0*/  IMAD R111, R241, UR29, RZ ;  /* 0x0000001df16f7c24 */ /* 0x000fe2000f8e02ff */
[----:B------:R-:W-:Y:S01]  /*4bb0*/  @!P4 LOP3.LUT R26, RZ, R54, RZ, 0x33, !PT ;  /* 0x00000036ff1ac212 */ /* 0x000fe200078e33ff */
[----:B------:R-:W-:Y:S01]  /*4bc0*/  IMAD.X R196, R196, 0x1, R25, P5 ;  /* 0x00000001c4c47824 */ /* 0x000fe200028e0619 */
[----:B------:R-:W-:Y:S01]  /*4bd0*/  R2UR UR53, R44 ;  /* 0x000000002c3572ca */ /* 0x000fe200000e0000 */
[----:B------:R-:W-:Y:S01]  /*4be0*/  IMAD R111, R243, UR29, RZ ;  /* 0x0000001df36f7c24 */ /* 0x000fe2000f8e02ff */
[----:B------:R-:W-:Y:S01]  /*4bf0*/  SHF.R.S32.HI R198, RZ, 0x1f, R27 ;  /* 0x0000001fffc67819 */ /* 0x000fe2000001141b */
[----:B------:R-:W-:Y:S01]  /*4c00*/  IMAD R111, R246, UR29, RZ ;  /* 0x0000001df66f7c24 */ /* 0x000fe2000f8e02ff */
[-C--:B------:R-:W-:Y:S01]  /*4c10*/  IADD3 R199, P5, R27, R24.reuse, RZ ;  /* 0x000000181bc77210 */ /* 0x080fe20007fbe0ff */
[----:B------:R-:W-:Y:S01]  /*4c20*/  IMAD R27, R41, UR4, RZ ;  /* 0x00000004291b7c24 */ /* 0x000fe2000f8e02ff */
[-C--:B------:R-:W-:Y:S01]  /*4c30*/  IADD3 R54, P4, R53, R24.reuse, RZ ;  /* 0x0000001835367210 */ /* 0x080fe20007f9e0ff */
[----:B------:R-:W-:Y:S01]  /*4c40*/  IMAD R111, R249, UR29, RZ ;  /* 0x0000001df96f7c24 */ /* 0x000fe2000f8e02ff */
[----:B------:R-:W-:Y:S01]  /*4c50*/  SHF.R.S32.HI R44, RZ, 0x1f, R51 ;  /* 0x0000001fff2c7819 */ /* 0x000fe20000011433 */
[----:B------:R-:W-:Y:S01]  /*4c60*/  IMAD.X R198, R198, 0x1, R25, P5 ;  /* 0x00000001c6c67824 */ /* 0x000fe200028e0619 */
[----:B------:R-:W-:Y:S01]  /*4c70*/  SHF.R.S32.HI R40, RZ, 0x1f, R53 ;  /* 0x0000001fff287819 */ /* 0x000fe20000011435 */
[----:B------:R-:W-:Y:S01]  /*4c80*/  IMAD R51, R36, UR4, RZ ;  /* 0x0000000424337c24 */ /* 0x000fe2000f8e02ff */
[----:B------:R-:W-:Y:S01]  /*4c90*/  SHF.R.S32.HI R28, RZ, 0x1f, R45 ;  /* 0x0000001fff1c7819 */ /* 0x000fe2000001142d */
[----:B------:R-:W-:Y:S01]  /*4ca0*/  IMAD.X R44, R44, 0x1, R25, P0 ;  /* 0x000000012c2c7824 */ /* 0x000fe200000e0619 */
[----:B------:R-:W-:Y:S01]  /*4cb0*/  SHF.R.S32.HI R200, RZ, 0x1f, R29 ;  /* 0x0000001fffc87819 */ /* 0x000fe2000001141d */
[--C-:B------:R-:W-:Y:S01]  /*4cc0*/  IMAD.X R43, R40, 0x1, R25.reuse, P4 ;  /* 0x00000001282b7824 */ /* 0x100fe200020e0619 */
[-C--:B------:R-:W-:Y:S01]  /*4cd0*/  IADD3 R201, P5, R29, R24.reuse, RZ ;  /* 0x000000181dc97210 */ /* 0x080fe20007fbe0ff */
[----:B------:R-:W-:Y:S01]  /*4ce0*/  IMAD.X R45, R28, 0x1, R25, P1 ;  /* 0x000000011c2d7824 */ /* 0x000fe200008e0619 */
[-C--:B------:R-:W-:Y:S01]  /*4cf0*/  IADD3 R29, P0, R27, R24.reuse, RZ ;  /* 0x000000181b1d7210 */ /* 0x080fe20007f1e0ff */
[----:B------:R-:W-:Y:S01]  /*4d00*/  IMAD R53, R37, UR4, RZ ;  /* 0x0000000425357c24 */ /* 0x000fe2000f8e02ff */
[----:B------:R-:W-:Y:S01]  /*4d10*/  SHF.R.S32.HI R40, RZ, 0x1f, R55 ;  /* 0x0000001fff287819 */ /* 0x000fe20000011437 */
[--C-:B------:R-:W-:Y:S01]  /*4d20*/  IMAD.X R200, R200, 0x1, R25.reuse, P5 ;  /* 0x00000001c8c87824 */ /* 0x100fe200028e0619 */
[-C--:B------:R-:W-:Y:S01]  /*4d30*/  IADD3 R28, P4, R109, R24.reuse, RZ ;  /* 0x000000186d1c7210 */ /* 0x080fe20007f9e0ff */
[----:B------:R-:W-:Y:S01]  /*4d40*/  IMAD R55, R35, UR4, RZ ;  /* 0x0000000423377c24 */ /* 0x000fe2000f8e02ff */
[----:B------:R-:W-:Y:S01]  /*4d50*/  R2UR UR50, R29 ;  /* 0x000000001d3272ca */ /* 0x000fe200000e0000 */
[----:B------:R-:W-:Y:S01]  /*4d60*/  IMAD R29, R34, UR4, RZ ;  /* 0x00000004221d7c24 */ /* 0x000fe2000f8e02ff */
[----:B------:R-:W-:Y:S01]  /*4d70*/  R2UR UR49, R28 ;  /* 0x000000001c3172ca */ /* 0x000fe200000e0000 */
[----:B------:R-:W-:Y:S01]  /*4d80*/  IMAD.X R40, R40, 0x1, R25, P6 ;  /* 0x0000000128287824 */ /* 0x000fe200030e0619 */
[-C--:B------:R-:W-:Y:S01]  /*4d90*/  IADD3 R42, P5, R83, R24.reuse, RZ ;  /* 0x00000018532a7210 */ /* 0x080fe20007fbe0ff */
[----:B------:R-:W-:Y:S01]  /*4da0*/  IMAD R111, R252, UR29, RZ ;  /* 0x0000001dfc6f7c24 */ /* 0x000fe2000f8e02ff */
[-C--:B------:R-:W-:Y:S01]  /*4db0*/  IADD3 R41, P1, R107, R24.reuse, RZ ;  /* 0x000000186b297210 */ /* 0x080fe20007f3e0ff */
[----:B------:R-:W-:Y:S01]  /*4dc0*/  IMAD R111, R120, UR29, RZ ;  /* 0x0000001d786f7c24 */ /* 0x000fe2000f8e02ff */
[----:B------:R-:W-:Y:S01]  /*4dd0*/  SHF.R.S32.HI R28, RZ, 0x1f, R49 ;  /* 0x0000001fff1c7819 */ /* 0x000fe20000011431 */
[----:B------:R-:W-:Y:S01]  /*4de0*/  IMAD R49, R33, UR4, RZ ;  /* 0x0000000421317c24 */ /* 0x000fe2000f8e02ff */
[----:B------:R-:W-:Y:S01]  /*4df0*/  SHF.R.S32.HI R34, RZ, 0x1f, R83 ;  /* 0x0000001fff227819 */ /* 0x000fe20000011453 */
[----:B------:R-:W-:Y:S01]  /*4e00*/  IMAD R83, R38, UR4, RZ ;  /* 0x0000000426537c24 */ /* 0x000fe2000f8e02ff */
[----:B------:R-:W-:Y:S01]  /*4e10*/  IADD3 R36, P6, R51, R24, RZ ;  /* 0x0000001833247210 */ /* 0x000fe20007fde0ff */
[----:B------:R-:W-:Y:S01]  /*4e20*/  IMAD R111, R114, UR29, RZ ;  /* 0x0000001d726f7c24 */ /* 0x000fe2000f8e02ff */
[----:B------:R-:W-:Y:S01]  /*4e30*/  R2UR UR51, R41 ;  /* 0x00000000293372ca */ /* 0x000fe200000e0000 */
[--C-:B------:R-:W-:Y:S01]  /*4e40*/  IMAD.X R41, R28, 0x1, R25.reuse, P2 ;  /* 0x000000011c297824 */ /* 0x100fe200010e0619 */
[----:B------:R-:W-:Y:S01]  /*4e50*/  R2UR UR46, R36 ;  /* 0x00000000242e72ca */ /* 0x000fe200000e0000 */
[----:B------:R-:W-:Y:S01]  /*4e60*/  IMAD.X R37, R34, 0x1, R25, P5 ;  /* 0x0000000122257824 */ /* 0x000fe200028e0619 */
[----:B------:R-:W-:Y:S01]  /*4e70*/  R2UR UR52, R42 ;  /* 0x000000002a3472ca */ /* 0x000fe200000e0000 */
[----:B------:R-:W-:Y:S01]  /*4e80*/  IMAD R115, R131, UR21, RZ ;  /* 0x0000001583737c24 */ /* 0x000fe2000f8e02ff */
[----:B------:R-:W-:-:S02]  /*4e90*/  SHF.R.S32.HI R36, RZ, 0x1f, R107 ;  /* 0x0000001fff247819 */ /* 0x000fc4000001146b */
[----:B------:R-:W-:Y:S02]  /*4ea0*/  SHF.R.S32.HI R42, RZ, 0x1f, R47 ;  /* 0x0000001fff2a7819 */ /* 0x000fe4000001142f */
[-C--:B------:R-:W-:Y:S01]  /*4eb0*/  IADD3 R28, P5, R53, R24.reuse, RZ ;  /* 0x00000018351c7210 */ /* 0x080fe20007fbe0ff */
[--C-:B------:R-:W-:Y:S01]  /*4ec0*/  IMAD.X R36, R36, 0x1, R25.reuse, P1 ;  /* 0x0000000124247824 */ /* 0x100fe200008e0619 */
[----:B------:R-:W-:Y:S01]  /*4ed0*/  LOP3.LUT R107, R106, 0x70, RZ, 0xc0, !PT ;  /* 0x000000706a6b7812 */ /* 0x000fe200078ec0ff */
[----:B------:R-:W-:Y:S01]  /*4ee0*/  IMAD.X R42, R42, 0x1, R25, P3 ;  /* 0x000000012a2a7824 */ /* 0x000fe200018e0619 */
[----:B------:R-:W-:Y:S01]  /*4ef0*/  SHF.R.S32.HI R34, RZ, 0x1f, R109 ;  /* 0x0000001fff227819 */ /* 0x000fe2000001146d */
[----:B------:R-:W-:Y:S01]  /*4f00*/  IMAD R106, R0, UR19, RZ ;  /* 0x00000013006a7c24 */ /* 0x000fe2000f8e02ff */
[----:B------:R-:W-:Y:S01]  /*4f10*/  LEA.HI R109, R133, 0x4e, RZ, 0x1a ;  /* 0x0000004e856d7811 */ /* 0x000fe200078fd0ff */
[----:B------:R-:W-:Y:S01]  /*4f20*/  STL [R1+0x8], R107 ;  /* 0x0000086b01007387 */ /* 0x000fe20000100800 */
[----:B------:R-:W-:Y:S01]  /*4f30*/  R2UR UR45, R28 ;  /* 0x000000001c2d72ca */ /* 0x000fe200000e0000 */
[----:B------:R-:W-:Y:S01]  /*4f40*/  IMAD.X R34, R34, 0x1, R25, P4 ;  /* 0x0000000122227824 */ /* 0x000fe200020e0619 */
[----:B------:R-:W-:Y:S01]  /*4f50*/  SHF.R.S32.HI R28, RZ, 0x1f, R27 ;  /* 0x0000001fff1c7819 */ /* 0x000fe2000001141b */
[----:B------:R0:W-:Y:S01]  /*4f60*/  STL [R1], R113 ;  /* 0x0000007101007387 */ /* 0x0001e20000100800 */
[----:B------:R-:W-:-:S02]  /*4f70*/  IADD3 R47, P3, R31, R24, RZ ;  /* 0x000000181f2f7210 */ /* 0x000fc40007f7e0ff */
[-C--:B------:R-:W-:Y:S01]  /*4f80*/  IADD3 R46, P2, R29, R24.reuse, RZ ;  /* 0x000000181d2e7210 */ /* 0x080fe20007f5e0ff */
[----:B------:R-:W-:Y:S01]  /*4f90*/  IMAD.X R35, R28, 0x1, R25, P0 ;  /* 0x000000011c237824 */ /* 0x000fe200000e0619 */
[----:B------:R-:W-:Y:S01]  /*4fa0*/  R2UR UR48, R47 ;  /* 0x000000002f3072ca */ /* 0x000fe200000e0000 */
[----:B------:R-:W-:Y:S01]  /*4fb0*/  IMAD R47, R30, UR4, RZ ;  /* 0x000000041e2f7c24 */ /* 0x000fe2000f8e02ff */
[-C--:B------:R-:W-:Y:S01]  /*4fc0*/  IADD3 R28, P4, R55, R24.reuse, RZ ;  /* 0x00000018371c7210 */ /* 0x080fe20007f9e0ff */
[----:B------:R-:W-:Y:S01]  /*4fd0*/  ULDC UR4, c[0x0][0x234] ;  /* 0x00008d0000047ab9 */ /* 0x000fe20000000800 */
[----:B------:R-:W-:Y:S01]  /*4fe0*/  SHF.R.S32.HI R30, RZ, 0x1f, R31 ;  /* 0x0000001fff1e7819 */ /* 0x000fe2000001141f */
[----:B0-----:R-:W-:Y:S01]  /*4ff0*/  IMAD R113, R109, UR29, RZ ;  /* 0x0000001d6d717c24 */ /* 0x001fe2000f8e02ff */
[----:B------:R-:W-:Y:S01]  /*5000*/  R2UR UR42, R28 ;  /* 0x000000001c2a72ca */ /* 0x000fe200000e0000 */
[----:B------:R-:W-:Y:S01]  /*5010*/  IMAD R109, R129, UR29, RZ ;  /* 0x0000001d816d7c24 */ /* 0x000fe2000f8e02ff */
[----:B------:R-:W-:Y:S01]  /*5020*/  R2UR UR47, R46 ;  /* 0x000000002e2f72ca */ /* 0x000fe200000e0000 */
[----:B------:R-:W-:Y:S01]  /*5030*/  IMAD R109, R126, UR29, RZ ;  /* 0x0000001d7e6d7c24 */ /* 0x000fe2000f8e02ff */
        /* <DEDUP_REMOVED lines=8> */
[----:B------:R-:W-:Y:S01]  /*50c0*/  SHF.R.S32.HI R32, RZ, 0x1f, R29 ;  /* 0x0000001fff207819 */ /* 0x000fe2000001141d */
[----:B------:R-:W-:Y:S01]  /*50d0*/  IMAD R109, R222, UR29, RZ ;  /* 0x0000001dde6d7c24 */ /* 0x000fe2000f8e02ff */
[----:B------:R-:W-:Y:S01]  /*50e0*/  R2UR UR44, R38 ;  /* 0x00000000262c72ca */ /* 0x000fe200000e0000 */
[----:B------:R-:W-:Y:S01]  /*50f0*/  IMAD R109, R225, UR29, RZ ;  /* 0x0000001de16d7c24 */ /* 0x000fe2000f8e02ff */
[----:B------:R-:W-:Y:S01]  /*5100*/  R2UR UR43, R31 ;  /* 0x000000001f2b72ca */ /* 0x000fe200000e0000 */
[----:B------:R-:W-:Y:S01]  /*5110*/  IMAD R26, R26, UR4, RZ ;  /* 0x000000041a1a7c24 */ /* 0x000fe2000f8e02ff */
[----:B------:R-:W-:Y:S01]  /*5120*/  USHF.R.S32.HI UR4, URZ, 0x1f, UR61 ;  /* 0x0000001f3f047899 */ /* 0x000fe2000801143d */
[----:B------:R-:W-:Y:S01]  /*5130*/  IMAD.X R33, R30, 0x1, R25, P3 ;  /* 0x000000011e217824 */ /* 0x000fe200018e0619 */
[----:B------:R0:W-:Y:S01]  /*5140*/  STL [R1+0xc], R109 ;  /* 0x00000c6d01007387 */ /* 0x0001e20000100800 */
[----:B------:R-:W-:Y:S01]  /*5150*/  IMAD R107, R4, 0x80, R107 ;  /* 0x00000080046b7824 */ /* 0x000fe200078e026b */
[-C--:B------:R-:W-:Y:S01]  /*5160*/  IADD3 R27, P3, R83, R24.reuse, RZ ;  /* 0x00000018531b7210 */ /* 0x080fe20007f7e0ff */
[----:B------:R-:W-:Y:S01]  /*5170*/  IMAD.X R31, R28, 0x1, R25, P6 ;  /* 0x000000011c1f7824 */ /* 0x000fe200030e0619 */
[----:B------:R-:W-:Y:S01]  /*5180*/  SHF.R.S32.HI R30, RZ, 0x1f, R53 ;  /* 0x0000001fff1e7819 */ /* 0x000fe20000011435 */
[----:B------:R-:W-:Y:S01]  /*5190*/  IMAD.X R28, R46, 0x1, R25, P0 ;  /* 0x000000012e1c7824 */ /* 0x000fe200000e0619 */
[----:B------:R-:W-:Y:S01]  /*51a0*/  SHF.R.S32.HI R38, RZ, 0x1f, R47 ;  /* 0x0000001fff267819 */ /* 0x000fe2000001142f */
[----:B------:R-:W-:Y:S01]  /*51b0*/  ULEA.HI UR61, UR4, UR61, URZ, 0x7 ;  /* 0x0000003d043d7291 */ /* 0x000fe2000f8f383f */
[----:B------:R-:W-:Y:S01]  /*51c0*/  SHF.R.S32.HI R48, RZ, 0x1f, R55 ;  /* 0x0000001fff307819 */ /* 0x000fe20000011437 */
[----:B------:R-:W-:Y:S01]  /*51d0*/  IMAD R113, R127, UR29, RZ ;  /* 0x0000001d7f717c24 */ /* 0x000fe2000f8e02ff */
[----:B------:R-:W-:Y:S01]  /*51e0*/  SHF.R.S32.HI R50, RZ, 0x1f, R83 ;  /* 0x0000001fff327819 */ /* 0x000fe20000011453 */
[----:B0-----:R-:W-:Y:S01]  /*51f0*/  IMAD R109, R228, UR29, RZ ;  /* 0x0000001de46d7c24 */ /* 0x001fe2000f8e02ff */
[----:B------:R-:W-:Y:S01]  /*5200*/  IADD3 R83, P0, R26, UR16, RZ ;  /* 0x000000101a537c10 */ /* 0x000fe2000ff1e0ff */
[----:B------:R-:W-:Y:S01]  /*5210*/  IMAD R109, R231, UR29, RZ ;  /* 0x0000001de76d7c24 */ /* 0x000fe2000f8e02ff */
[----:B------:R-:W-:Y:S01]  /*5220*/  SHF.R.S32.HI R202, RZ, 0x1f, R203 ;  /* 0x0000001fffca7819 */ /* 0x000fe200000114cb */
[----:B------:R-:W-:Y:S01]  /*5230*/  IMAD R109, R234, UR29, RZ ;  /* 0x0000001dea6d7c24 */ /* 0x000fe2000f8e02ff */
[----:B------:R-:W-:Y:S01]  /*5240*/  UMOV UR16, URZ ;  /* 0x0000003f00107c82 */ /* 0x000fe20008000000 */
[--C-:B------:R-:W-:Y:S01]  /*5250*/  IMAD.X R32, R32, 0x1, R25.reuse, P2 ;  /* 0x0000000120207824 */ /* 0x100fe200010e0619 */
[----:B------:R-:W-:Y:S01]  /*5260*/  USHF.L.U32 UR4, UR19, 0x7, URZ ;  /* 0x0000000713047899 */ /* 0x000fe2000800063f */
[----:B------:R-:W-:Y:S01]  /*5270*/  IMAD R113, R209, UR29, RZ ;  /* 0x0000001dd1717c24 */ /* 0x000fe2000f8e02ff */
[----:B------:R-:W-:Y:S01]  /*5280*/  R2UR UR39, R27 ;  /* 0x000000001b2772ca */ /* 0x000fe200000e0000 */
[----:B------:R-:W-:Y:S01]  /*5290*/  IMAD R109, R238, UR29, RZ ;  /* 0x0000001dee6d7c24 */ /* 0x000fe2000f8e02ff */
[-C--:B------:R-:W-:Y:S01]  /*52a0*/  IADD3 R203, P2, R203, R24.reuse, RZ ;  /* 0x00000018cbcb7210 */ /* 0x080fe20007f5e0ff */
[----:B------:R-:W-:Y:S01]  /*52b0*/  IMAD R113, R212, UR29, RZ ;  /* 0x0000001dd4717c24 */ /* 0x000fe2000f8e02ff */
[----:B------:R-:W-:Y:S01]  /*52c0*/  IADD3 R205, P6, R39, R24, RZ ;  /* 0x0000001827cd7210 */ /* 0x000fe20007fde0ff */
[----:B------:R-:W-:Y:S01]  /*52d0*/  UIADD3 UR19, UP0, UR28, 0x2, URZ ;  /* 0x000000021c137890 */ /* 0x000fe2000ff1e03f */
[----:B------:R-:W-:Y:S01]  /*52e0*/  IMAD R109, R240, UR29, RZ ;  /* 0x0000001df06d7c24 */ /* 0x000fe2000f8e02ff */
[----:B------:R-:W-:Y:S01]  /*52f0*/  LOP3.LUT R4, R107, R2, RZ, 0xfc, !PT ;  /* 0x000000026b047212 */ /* 0x000fe200078efcff */
[--C-:B------:R-:W-:Y:S01]  /*5300*/  IMAD.X R30, R30, 0x1, R25.reuse, P5 ;  /* 0x000000011e1e7824 */ /* 0x100fe200028e0619 */
[----:B------:R-:W-:Y:S01]  /*5310*/  UIADD3.X UR22, UR16, 0x40000040, URZ, UP1, !UPT ;  /* 0x4000004010167890 */ /* 0x000fe20008ffe43f */
[--C-:B------:R-:W-:Y:S01]  /*5320*/  IMAD.X R29, R38, 0x1, R25.reuse, P1 ;  /* 0x00000001261d7824 */ /* 0x100fe200008e0619 */
[----:B------:R-:W-:Y:S01]  /*5330*/  LEA.HI.X.SX32 R104, R26, UR17, 0x1, P0 ;  /* 0x000000111a687c11 */ /* 0x000fe200080f0eff */
[--C-:B------:R-:W-:Y:S01]  /*5340*/  IMAD.X R27, R48, 0x1, R25.reuse, P4 ;  /* 0x00000001301b7824 */ /* 0x100fe200020e0619 */
[----:B------:R-:W-:Y:S01]  /*5350*/  UMOV UR17, URZ ;  /* 0x0000003f00117c82 */ /* 0x000fe20008000000 */
[--C-:B------:R-:W-:Y:S01]  /*5360*/  IMAD.X R24, R50, 0x1, R25.reuse, P3 ;  /* 0x0000000132187824 */ /* 0x100fe200018e0619 */
[----:B------:R-:W-:Y:S01]  /*5370*/  R2UR UR56, R54 ;  /* 0x00000000363872ca */ /* 0x000fe200000e0000 */
[----:B------:R-:W-:Y:S01]  /*5380*/  IMAD R113, R215, UR29, RZ ;  /* 0x0000001dd7717c24 */ /* 0x000fe2000f8e02ff */
[----:B------:R-:W-:Y:S01]  /*5390*/  LEA.HI.X.SX32 R204, R39, R25, 0x1, P6 ;  /* 0x0000001927cc7211 */ /* 0x000fe200030f0eff */
[----:B------:R-:W-:Y:S01]  /*53a0*/  IMAD R109, R242, UR29, RZ ;  /* 0x0000001df26d7c24 */ /* 0x000fe2000f8e02ff */
[----:B------:R-:W-:Y:S01]  /*53b0*/  R2UR UR38, R45 ;  /* 0x000000002d2672ca */ /* 0x000fe200000e0000 */
        /* <DEDUP_REMOVED lines=26> */
[----:B------:R-:W-:Y:S01]  /*5560*/  IMAD.X R202, R202, 0x1, R25, P2 ;  /* 0x00000001caca7824 */ /* 0x000fe200010e0619 */
[----:B------:R-:W-:Y:S01]  /*5570*/  R2UR UR8, R29 ;  /* 0x000000001d0872ca */ /* 0x000fe200000e0000 */
[----:B------:R-:W-:Y:S01]  /*5580*/  IMAD R113, R230, UR29, RZ ;  /* 0x0000001de6717c24 */ /* 0x000fe2000f8e02ff */
[----:B------:R-:W-:Y:S01]  /*5590*/  R2UR UR7, R28 ;  /* 0x000000001c0772ca */ /* 0x000fe200000e0000 */
[----:B------:R-:W-:Y:S01]  /*55a0*/  UIADD3.X UR17, UR17, 0x40000040, URZ, UP0, !UPT ;  /* 0x4000004011117890 */ /* 0x000fe200087fe43f */
[----:B------:R-:W-:Y:S01]  /*55b0*/  R2UR UR6, R27 ;  /* 0x000000001b0672ca */ /* 0x000fe200000e0000 */
[----:B------:R-:W-:Y:S01]  /*55c0*/  IMAD R109, R116, UR29, RZ ;  /* 0x0000001d746d7c24 */ /* 0x000fe2000f8e02ff */
[----:B------:R-:W-:Y:S01]  /*55d0*/  R2UR UR5, R24 ;  /* 0x00000000180572ca */ /* 0x000fe200000e0000 */
[----:B------:R-:W-:Y:S01]  /*55e0*/  IMAD R107, R112, UR29, RZ ;  /* 0x0000001d706b7c24 */ /* 0x000fe2000f8e02ff */
[----:B------:R-:W-:-:S02]  /*55f0*/  CS2R R24, SRZ ;  /* 0x0000000000187805 */ /* 0x000fc4000001ff00 */
[----:B------:R-:W-:Y:S02]  /*5600*/  CS2R R26, SRZ ;  /* 0x00000000001a7805 */ /* 0x000fe4000001ff00 */
[----:B------:R-:W-:Y:S02]  /*5610*/  CS2R R28, SRZ ;  /* 0x00000000001c7805 */ /* 0x000fe4000001ff00 */
[----:B------:R-:W-:Y:S02]  /*5620*/  CS2R R30, SRZ ;  /* 0x00000000001e7805 */ /* 0x000fe4000001ff00 */
[----:B------:R-:W-:Y:S02]  /*5630*/  CS2R R32, SRZ ;  /* 0x0000000000207805 */ /* 0x000fe4000001ff00 */
[----:B------:R-:W-:Y:S02]  /*5640*/  CS2R R34, SRZ ;  /* 0x0000000000227805 */ /* 0x000fe4000001ff00 */
        /* <DEDUP_REMOVED lines=9> */
[----:B------:R-:W-:Y:S01]  /*56e0*/  CS2R R54, SRZ ;  /* 0x0000000000367805 */ /* 0x000fe2000001ff00 */
[----:B------:R-:W-:Y:S01]  /*56f0*/  IMAD R113, R233, UR29, RZ ;  /* 0x0000001de9717c24 */ /* 0x000fe2000f8e02ff */
[----:B------:R-:W-:Y:S01]  /*5700*/  UMOV UR16, UR19 ;  /* 0x0000001300107c82 */ /* 0x000fe20008000000 */
[----:B------:R-:W-:Y:S01]  /*5710*/  LOP3.LUT R4, R4, 0x70, RZ, 0x3c, !PT ;  /* 0x0000007004047812 */ /* 0x000fe200078e3cff */
[----:B------:R-:W-:Y:S01]  /*5720*/  IMAD R109, R110, UR29, RZ ;  /* 0x0000001d6e6d7c24 */ /* 0x000fe2000f8e02ff */
[----:B------:R-:W-:Y:S01]  /*5730*/  UMOV UR19, UR22 ;  /* 0x0000001600137c82 */ /* 0x000fe20008000000 */
[----:B------:R-:W-:Y:S01]  /*5740*/  IMAD R107, R237, UR29, RZ ;  /* 0x0000001ded6b7c24 */ /* 0x000fe2000f8e02ff */
[----:B------:R-:W-:-:S02]  /*5750*/  USHF.R.S32.HI UR61, URZ, 0x7, UR61 ;  /* 0x000000073f3d7899 */ /* 0x000fc4000801143d */
[----:B------:R-:W-:Y:S02]  /*5760*/  UIADD3.64 UR20, UR16, 0x2, URZ ;  /* 0x0000000210147897 */ /* 0x000fe4000fffe03f */
[----:B------:R-:W-:Y:S02]  /*5770*/  UIADD3.64 UR24, UR16, 0x4, URZ ;  /* 0x0000000410187897 */ /* 0x000fe4000fffe03f */
[----:B------:R-:W-:Y:S02]  /*5780*/  UIADD3.64 UR22, UR18, 0x2, URZ ;  /* 0x0000000212167897 */ /* 0x000fe4000fffe03f */
[----:B------:R-:W-:-:S12]  /*5790*/  UIADD3.64 UR26, UR18, 0x4, URZ ;  /* 0x00000004121a7897 */ /* 0x000fd8000fffe03f */
.L_x_2:
[C---:B------:R-:W-:Y:S01]  /*57a0*/  LOP3.LUT R112, R2.reuse, 0x2, RZ, 0xfc, !PT ;  /* 0x0000000202707812 */ /* 0x040fe200078efcff */
[----:B------:R-:W-:Y:S01]  /*57b0*/  ULDC UR31, c[0x0][0x238] ;  /* 0x00008e00001f7ab9 */ /* 0x000fe20000000800 */
[----:B------:R-:W-:Y:S01]  /*57c0*/  ULDC UR29, c[0x0][0x238] ;  /* 0x00008e00001d7ab9 */ /* 0x000fe20000000800 */
[C---:B------:R-:W-:Y:S01]  /*57d0*/  IMAD R114, R2.reuse, UR31, RZ ;  /* 0x0000001f02727c24 */ /* 0x040fe2000f8e02ff */
[----:B------:R-:W-:Y:S01]  /*57e0*/  LOP3.LUT R108, R2, 0x2, RZ, 0xfc, !PT ;  /* 0x00000002026c7812 */ /* 0x000fe200078efcff */
[----:B------:R-:W-:Y:S01]  /*57f0*/  IMAD R112, R112, UR29, RZ ;  /* 0x0000001d70707c24 */ /* 0x000fe2000f8e02ff */
[----:B------:R-:W-:Y:S01]  /*5800*/  ISETP.GE.AND P2, PT, R2, UR59, PT ;  /* 0x0000003b02007c0c */ /* 0x000fe2000bf46270 */
[----:B------:R-:W-:Y:S01]  /*5810*/  ULDC UR31, c[0x0][0x238] ;  /* 0x00008e00001f7ab9 */ /* 0x000fe20000000800 */
[----:B------:R-:W-:Y:S01]  /*5820*/  ISETP.GE.AND P3, PT, R108, UR59, PT ;  /* 0x0000003b6c007c0c */ /* 0x000fe2000bf66270 */
[----:B------:R-:W-:Y:S01]  /*5830*/  ULDC UR29, c[0x0][0x238] ;  /* 0x00008e00001d7ab9 */ /* 0x000fe20000000800 */
[-C--:B------:R-:W-:Y:S01]  /*5840*/  IADD3 R110, P1, R114, R83.reuse, RZ ;  /* 0x00000053726e7210 */ /* 0x080fe20007f3e0ff */
[----:B------:R-:W0:Y:S01]  /*5850*/  S2R R123, SR_TID.X ;  /* 0x00000000007b7919 */ /* 0x000e220000002100 */
[----:B------:R-:W-:-:S02]  /*5860*/  IADD3 R108, P4, R112, R83, RZ ;  /* 0x00000053706c7210 */ /* 0x000fc40007f9e0ff */
[-C--:B------:R-:W-:Y:S01]  /*5870*/  LEA.HI.X.SX32 R111, R114, R104.reuse, 0x1, P1 ;  /* 0x00000068726f7211 */ /* 0x080fe200008f0eff */
[----:B------:R-:W2:Y:S01]  /*5880*/  LDL R115, [R1+0xc] ;  /* 0x00000c0001737983 */ /* 0x000ea20000100800 */
[----:B------:R-:W-:Y:S02]  /*5890*/  LEA.HI.X.SX32 R109, R112, R104, 0x1, P4 ;  /* 0x00000068706d7211 */ /* 0x000fe400020f0eff */
[C---:B------:R-:W-:Y:S02]  /*58a0*/  LOP3.LUT R114, R2.reuse, 0x4, RZ, 0xfc, !PT ;  /* 0x0000000402727812 */ /* 0x040fe400078efcff */
[C---:B------:R-:W-:Y:S02]  /*58b0*/  LOP3.LUT R112, R2.reuse, 0x6, RZ, 0xfc, !PT ;  /* 0x0000000602707812 */ /* 0x040fe400078efcff */
[----:B------:R-:W-:Y:S02]  /*58c0*/  LOP3.LUT R113, R2, 0x4, RZ, 0xfc, !PT ;  /* 0x0000000402717812 */ /* 0x000fe400078efcff */
[----:B------:R-:W-:Y:S01]  /*58d0*/  PRMT R122, RZ, 0x7610, R122 ;  /* 0x00007610ff7a7816 */ /* 0x000fe2000000007a */
[----:B------:R-:W-:Y:S01]  /*58e0*/  IMAD R114, R114, UR31, RZ ;  /* 0x0000001f72727c24 */ /* 0x000fe2000f8e02ff */
[----:B------:R-:W-:Y:S01]  /*58f0*/  PRMT R125, RZ, 0x7610, R125 ;  /* 0x00007610ff7d7816 */ /* 0x000fe2000000007d */
[----:B------:R-:W-:Y:S01]  /*5900*/  IMAD R112, R112, UR29, RZ ;  /* 0x0000001d70707c24 */ /* 0x000fe2000f8e02ff */
[----:B------:R-:W-:Y:S01]  /*5910*/  ISETP.GE.AND P1, PT, R113, UR59, PT ;  /* 0x0000003b71007c0c */ /* 0x000fe2000bf26270 */
[----:B------:R-:W-:Y:S01]  /*5920*/  ULDC UR29, c[0x0][0x238] ;  /* 0x00008e00001d7ab9 */ /* 0x000fe20000000800 */
[----:B------:R-:W-:Y:S01]  /*5930*/  LOP3.LUT R113, R2, 0x6, RZ, 0xfc, !PT ;  /* 0x0000000602717812 */ /* 0x000fe200078efcff */
[----:B------:R1:W3:Y:S01]  /*5940*/  @!P2 LDG.E.U8 R122, desc[UR40][R110.64] ;  /* 0x000000286e7aa981 */ /* 0x0002e2000c1e1100 */
[----:B------:R-:W-:Y:S01]  /*5950*/  PRMT R124, RZ, 0x7610, R124 ;  /* 0x00007610ff7c7816 */ /* 0x000fe2000000007c */
[----:B------:R-:W-:-:S02]  /*5960*/  ULDC UR31, c[0x0][0x238] ;  /* 0x00008e00001f7ab9 */ /* 0x000fc40000000800 */
[----:B------:R4:W5:Y:S01]  /*5970*/  @!P3 LDG.E.U8 R125, desc[UR40][R108.64] ;  /* 0x000000286c7db981 */ /* 0x000962000c1e1100 */
[----:B------:R-:W-:Y:S02]  /*5980*/  ISETP.GE.AND P2, PT, R113, UR59, PT ;  /* 0x0000003b71007c0c */ /* 0x000fe4000bf46270 */
[-C--:B-1----:R-:W-:Y:S02]  /*5990*/  IADD3 R110, P5, R114, R83.reuse, RZ ;  /* 0x00000053726e7210 */ /* 0x082fe40007fbe0ff */
[----:B------:R-:W-:Y:S02]  /*59a0*/  PRMT R127, RZ, 0x7610, R127 ;  /* 0x00007610ff7f7816 */ /* 0x000fe4000000007f */
[----:B----4-:R-:W-:Y:S02]  /*59b0*/  IADD3 R108, P4, R112, R83, RZ ;  /* 0x00000053706c7210 */ /* 0x010fe40007f9e0ff */
[-C--:B------:R-:W-:Y:S02]  /*59c0*/  LEA.HI.X.SX32 R111, R114, R104.reuse, 0x1, P5 ;  /* 0x00000068726f7211 */ /* 0x080fe400028f0eff */
[----:B------:R-:W-:-:S02]  /*59d0*/  LEA.HI.X.SX32 R109, R112, R104, 0x1, P4 ;  /* 0x00000068706d7211 */ /* 0x000fc400020f0eff */
[----:B------:R-:W-:Y:S01]  /*59e0*/  LOP3.LUT R112, R2, 0xa, RZ, 0xfc, !PT ;  /* 0x0000000a02707812 */ /* 0x000fe200078efcff */
[----:B------:R-:W4:Y:S01]  /*59f0*/  @!P1 LDG.E.U8 R124, desc[UR40][R110.64] ;  /* 0x000000286e7c9981 */ /* 0x000f22000c1e1100 */
[----:B------:R-:W-:Y:S02]  /*5a00*/  PRMT R126, RZ, 0x7610, R126 ;  /* 0x00007610ff7e7816 */ /* 0x000fe4000000007e */
[----:B------:R-:W-:Y:S01]  /*5a10*/  ISETP.GE.AND P1, PT, R112, UR59, PT ;  /* 0x0000003b70007c0c */ /* 0x000fe2000bf26270 */
[----:B------:R1:W5:Y:S01]  /*5a20*/  @!P2 LDG.E.U8 R127, desc[UR40][R108.64] ;  /* 0x000000286c7fa981 */ /* 0x000362000c1e1100 */
[----:B------:R-:W-:Y:S02]  /*5a30*/  LOP3.LUT R112, R2, 0xc, RZ, 0xfc, !PT ;  /* 0x0000000c02707812 */ /* 0x000fe400078efcff */
[----:B0-----:R-:W-:Y:S02]  /*5a40*/  LEA.HI R107, R123, 0x5e, RZ, 0x1a ;  /* 0x0000005e7b6b7811 */ /* 0x001fe400078fd0ff */
[----:B------:R-:W-:-:S02]  /*5a50*/  ISETP.GE.AND P2, PT, R112, UR59, PT ;  /* 0x0000003b70007c0c */ /* 0x000fc4000bf46270 */
[----:B------:R-:W0:Y:S01]  /*5a60*/  S2R R112, SR_TID.X ;  /* 0x0000000000707919 */ /* 0x000e220000002100 */
[C---:B------:R-:W-:Y:S02]  /*5a70*/  LOP3.LUT R113, R2.reuse, 0x8, RZ, 0xfc, !PT ;  /* 0x0000000802717812 */ /* 0x040fe400078efcff */
[C---:B------:R-:W-:Y:S02]  /*5a80*/  LOP3.LUT R114, R2.reuse, 0x8, RZ, 0xfc, !PT ;  /* 0x0000000802727812 */ /* 0x040fe400078efcff */
[----:B------:R-:W-:Y:S02]  /*5a90*/  ISETP.GE.AND P3, PT, R113, UR59, PT ;  /* 0x0000003b71007c0c */ /* 0x000fe4000bf66270 */
[----:B------:R-:W-:Y:S02]  /*5aa0*/  LOP3.LUT R113, R2, 0xa, RZ, 0xfc, !PT ;  /* 0x0000000a02717812 */ /* 0x000fe400078efcff */
[----:B------:R-:W-:Y:S02]  /*5ab0*/  PRMT R129, RZ, 0x7610, R129 ;  /* 0x00007610ff817816 */ /* 0x000fe40000000081 */
[----:B------:R-:W-:Y:S01]  /*5ac0*/  ISETP.GE.AND P0, PT, R107, UR59, PT ;  /* 0x0000003b6b007c0c */ /* 0x000fe2000bf06270 */
[----:B------:R-:W-:Y:S01]  /*5ad0*/  IMAD R113, R113, UR29, RZ ;  /* 0x0000001d71717c24 */ /* 0x000fe2000f8e02ff */
[----:B------:R-:W-:Y:S01]  /*5ae0*/  ULDC UR29, c[0x0][0x238] ;  /* 0x00008e00001d7ab9 */ /* 0x000fe20000000800 */
[----:B------:R-:W-:Y:S01]  /*5af0*/  IMAD R114, R114, UR31, RZ ;  /* 0x0000001f72727c24 */ /* 0x000fe2000f8e02ff */
[----:B------:R-:W-:-:S02]  /*5b00*/  ULDC UR31, c[0x0][0x238] ;  /* 0x00008e00001f7ab9 */ /* 0x000fc40000000800 */
[CC--:B-1----:R-:W-:Y:S02]  /*5b10*/  IADD3 R108, P4, R113.reuse, R83.reuse, RZ ;  /* 0x00000053716c7210 */ /* 0x0c2fe40007f9e0ff */
[----:B------:R-:W-:Y:S02]  /*5b20*/  IADD3 R110, P5, R114, R83, RZ ;  /* 0x00000053726e7210 */ /* 0x000fe40007fbe0ff */
[-C--:B------:R-:W-:Y:S02]  /*5b30*/  LEA.HI.X.SX32 R109, R113, R104.reuse, 0x1, P4 ;  /* 0x00000068716d7211 */ /* 0x080fe400020f0eff */
[----:B------:R-:W-:Y:S02]  /*5b40*/  LOP3.LUT R113, R2, 0xc, RZ, 0xfc, !PT ;  /* 0x0000000c02717812 */ /* 0x000fe400078efcff */
[----:B------:R-:W-:Y:S01]  /*5b50*/  LEA.HI.X.SX32 R111, R114, R104, 0x1, P5 ;  /* 0x00000068726f7211 */ /* 0x000fe200028f0eff */
[----:B------:R-:W5:Y:S02]  /*5b60*/  @!P1 LDG.E.U8 R129, desc[UR40][R108.64] ;  /* 0x000000286c819981 */ /* 0x000f64000c1e1100 */
[----:B------:R-:W-:Y:S01]  /*5b70*/  IMAD R113, R113, UR31, RZ ;  /* 0x0000001f71717c24 */ /* 0x000fe2000f8e02ff */
[----:B------:R-:W-:Y:S01]  /*5b80*/  PRMT R128, RZ, 0x7610, R128 ;  /* 0x00007610ff807816 */ /* 0x000fe20000000080 */
[----:B------:R1:W5:Y:S01]  /*5b90*/  @!P3 LDG.E.U8 R126, desc[UR40][R110.64] ;  /* 0x000000286e7eb981 */ /* 0x000362000c1e1100 */
[----:B------:R-:W-:Y:S01]  /*5ba0*/  ULDC UR31, c[0x0][0x238] ;  /* 0x00008e00001f7ab9 */ /* 0x000fe20000000800 */
[----:B0-----:R-:W-:-:S02]  /*5bb0*/  LEA.HI R112, R112, 0xe, RZ, 0x1a ;  /* 0x0000000e70707811 */ /* 0x001fc400078fd0ff */
[----:B-1----:R-:W-:-:S03]  /*5bc0*/  IADD3 R110, P5, R113, R83, RZ ;  /* 0x00000053716e7210 */ /* 0x002fc60007fbe0ff */
[C---:B------:R-:W-:Y:S01]  /*5bd0*/  IMAD R107, R112.reuse, UR29, RZ ;  /* 0x0000001d706b7c24 */ /* 0x040fe2000f8e02ff */
[----:B------:R-:W-:Y:S01]  /*5be0*/  ISETP.GE.AND P3, PT, R112, UR59, PT ;  /* 0x0000003b70007c0c */ /* 0x000fe2000bf66270 */
[----:B------:R-:W-:Y:S01]  /*5bf0*/  ULDC UR29, c[0x0][0x238] ;  /* 0x00008e00001d7ab9 */ /* 0x000fe20000000800 */
[-C--:B------:R-:W-:Y:S02]  /*5c00*/  LEA.HI.X.SX32 R111, R113, R104.reuse, 0x1, P5 ;  /* 0x00000068716f7211 */ /* 0x080fe400028f0eff */
[C---:B------:R-:W-:Y:S02]  /*5c10*/  LOP3.LUT R113, R2.reuse, 0x10, RZ, 0xfc, !PT ;  /* 0x0000001002717812 */ /* 0x040fe400078efcff */
[----:B------:R-:W-:Y:S01]  /*5c20*/  IADD3 R108, P4, R107, R83, RZ ;  /* 0x000000536b6c7210 */ /* 0x000fe20007f9e0ff */
[----:B------:R0:W5:Y:S01]  /*5c30*/  @!P2 LDG.E.U8 R128, desc[UR40][R110.64] ;  /* 0x000000286e80a981 */ /* 0x000162000c1e1100 */
[----:B------:R-:W-:Y:S01]  /*5c40*/  LOP3.LUT R112, R2, 0x10, RZ, 0xfc, !PT ;  /* 0x0000001002707812 */ /* 0x000fe200078efcff */
[----:B------:R-:W-:Y:S01]  /*5c50*/  IMAD R113, R113, UR31, RZ ;  /* 0x0000001f71717c24 */ /* 0x000fe2000f8e02ff */
[----:B------:R-:W-:Y:S01]  /*5c60*/  LEA.HI.X.SX32 R109, R107, R104, 0x1, P4 ;  /* 0x000000686b6d7211 */ /* 0x000fe200020f0eff */
[----:B------:R-:W-:Y:S01]  /*5c70*/  ULDC UR31, c[0x0][0x238] ;  /* 0x00008e00001f7ab9 */ /* 0x000fe20000000800 */
[----:B------:R-:W-:-:S02]  /*5c80*/  ISETP.GE.AND P1, PT, R112, UR59, PT ;  /* 0x0000003b70007c0c */ /* 0x000fc4000bf26270 */
[C---:B------:R-:W-:Y:S02]  /*5c90*/  LOP3.LUT R107, R2.reuse, 0x12, RZ, 0xfc, !PT ;  /* 0x00000012026b7812 */ /* 0x040fe400078efcff */
[----:B------:R-:W-:Y:S02]  /*5ca0*/  LOP3.LUT R112, R2, 0x12, RZ, 0xfc, !PT ;  /* 0x0000001202707812 */ /* 0x000fe400078efcff */
[----:B0-----:R-:W-:Y:S02]  /*5cb0*/  IADD3 R110, P5, R113, R83, RZ ;  /* 0x00000053716e7210 */ /* 0x001fe40007fbe0ff */
[----:B------:R-:W-:Y:S01]  /*5cc0*/  PRMT R131, RZ, 0x7610, R131 ;  /* 0x00007610ff837816 */ /* 0x000fe20000000083 */
[----:B------:R-:W-:Y:S01]  /*5cd0*/  IMAD R107, R107, UR29, RZ ;  /* 0x0000001d6b6b7c24 */ /* 0x000fe2000f8e02ff */
[----:B------:R-:W-:Y:S01]  /*5ce0*/  ISETP.GE.AND P2, PT, R112, UR59, PT ;  /* 0x0000003b70007c0c */ /* 0x000fe2000bf46270 */
[----:B------:R-:W-:Y:S01]  /*5cf0*/  ULDC UR29, c[0x0][0x238] ;  /* 0x00008e00001d7ab9 */ /* 0x000fe20000000800 */
[----:B------:R-:W-:-:S02]  /*5d00*/  LEA.HI.X.SX32 R111, R113, R104, 0x1, P5 ;  /* 0x00000068716f7211 */ /* 0x000fc400028f0eff */
[C---:B------:R-:W-:Y:S01]  /*5d10*/  LOP3.LUT R112, R2.reuse, 0x14, RZ, 0xfc, !PT ;  /* 0x0000001402707812 */ /* 0x040fe200078efcff */
[----:B------:R0:W5:Y:S01]  /*5d20*/  @!P3 LDG.E.U8 R131, desc[UR40][R108.64] ;  /* 0x000000286c83b981 */ /* 0x000162000c1e1100 */
[----:B------:R-:W-:Y:S02]  /*5d30*/  LOP3.LUT R113, R2, 0x14, RZ, 0xfc, !PT ;  /* 0x0000001402717812 */ /* 0x000fe400078efcff */
[----:B------:R-:W-:Y:S02]  /*5d40*/  PRMT R180, RZ, 0x7610, R180 ;  /* 0x00007610ffb47816 */ /* 0x000fe400000000b4 */
[----:B------:R-:W-:Y:S01]  /*5d50*/  ISETP.GE.AND P3, PT, R112, UR59, PT ;  /* 0x0000003b70007c0c */ /* 0x000fe2000bf66270 */
[----:B------:R-:W-:Y:S01]  /*5d60*/  IMAD R113, R113, UR31, RZ ;  /* 0x0000001f71717c24 */ /* 0x000fe2000f8e02ff */
[----:B------:R-:W-:Y:S01]  /*5d70*/  LOP3.LUT R112, R2, 0x16, RZ, 0xfc, !PT ;  /* 0x0000001602707812 */ /* 0x000fe200078efcff */
[----:B------:R-:W-:Y:S01]  /*5d80*/  ULDC UR31, c[0x0][0x238] ;  /* 0x00008e00001f7ab9 */ /* 0x000fe20000000800 */
[----:B------:R-:W-:Y:S01]  /*5d90*/  PRMT R130, RZ, 0x7610, R130 ;  /* 0x00007610ff827816 */ /* 0x000fe20000000082 */
[----:B------:R1:W5:Y:S01]  /*5da0*/  @!P1 LDG.E.U8 R180, desc[UR40][R110.64] ;  /* 0x000000286eb49981 */ /* 0x000362000c1e1100 */
[----:B0-----:R-:W-:-:S02]  /*5db0*/  IADD3 R108, P4, R107, R83, RZ ;  /* 0x000000536b6c7210 */ /* 0x001fc40007f9e0ff */
[----:B------:R-:W-:Y:S02]  /*5dc0*/  ISETP.GE.AND P1, PT, R112, UR59, PT ;  /* 0x0000003b70007c0c */ /* 0x000fe4000bf26270 */
[-C--:B------:R-:W-:Y:S02]  /*5dd0*/  LEA.HI.X.SX32 R109, R107, R104.reuse, 0x1, P4 ;  /* 0x000000686b6d7211 */ /* 0x080fe400020f0eff */
[----:B------:R-:W-:Y:S02]  /*5de0*/  LOP3.LUT R112, R2, 0x18, RZ, 0xfc, !PT ;  /* 0x0000001802707812 */ /* 0x000fe400078efcff */
[C---:B-1----:R-:W-:Y:S01]  /*5df0*/  IADD3 R110, P5, R113.reuse, R83, RZ ;  /* 0x00000053716e7210 */ /* 0x042fe20007fbe0ff */
[----:B------:R-:W5:Y:S01]  /*5e00*/  @!P2 LDG.E.U8 R130, desc[UR40][R108.64] ;  /* 0x000000286c82a981 */ /* 0x000f62000c1e1100 */
[----:B------:R-:W-:Y:S02]  /*5e10*/  PRMT R133, RZ, 0x7610, R133 ;  /* 0x00007610ff857816 */ /* 0x000fe40000000085 */
[----:B------:R-:W-:-:S02]  /*5e20*/  LEA.HI.X.SX32 R111, R113, R104, 0x1, P5 ;  /* 0x00000068716f7211 */ /* 0x000fc400028f0eff */
[C---:B------:R-:W-:Y:S01]  /*5e30*/  ISETP.GE.AND P2, PT, R112.reuse, UR59, PT ;  /* 0x0000003b70007c0c */ /* 0x040fe2000bf46270 */
[----:B------:R-:W-:Y:S01]  /*5e40*/  IMAD R112, R112, UR31, RZ ;  /* 0x0000001f70707c24 */ /* 0x000fe2000f8e02ff */
[C---:B------:R-:W-:Y:S01]  /*5e50*/  LOP3.LUT R107, R2.reuse, 0x16, RZ, 0xfc, !PT ;  /* 0x00000016026b7812 */ /* 0x040fe200078efcff */
[----:B------:R0:W5:Y:S01]  /*5e60*/  @!P3 LDG.E.U8 R133, desc[UR40][R110.64] ;  /* 0x000000286e85b981 */ /* 0x000162000c1e1100 */
[----:B------:R-:W-:Y:S01]  /*5e70*/  LOP3.LUT R113, R2, 0x1a, RZ, 0xfc, !PT ;  /* 0x0000001a02717812 */ /* 0x000fe200078efcff */
[----:B------:R-:W-:Y:S01]  /*5e80*/  ULDC UR31, c[0x0][0x238] ;  /* 0x00008e00001f7ab9 */ /* 0x000fe20000000800 */
[----:B0-----:R-:W-:-:S04]  /*5e90*/  IADD3 R110, P5, R112, R83, RZ ;  /* 0x00000053706e7210 */ /* 0x001fc80007fbe0ff */
[----:B------:R-:W-:Y:S02]  /*5ea0*/  LEA.HI.X.SX32 R111, R112, R104, 0x1, P5 ;  /* 0x00000068706f7211 */ /* 0x000fe400028f0eff */
[----:B------:R-:W0:Y:S01]  /*5eb0*/  S2R R112, SR_TID.X ;  /* 0x0000000000707919 */ /* 0x000e220000002100 */
[----:B------:R-:W-:Y:S01]  /*5ec0*/  IMAD R107, R107, UR29, RZ ;  /* 0x0000001d6b6b7c24 */ /* 0x000fe2000f8e02ff */
[----:B------:R-:W-:Y:S01]  /*5ed0*/  PRMT R132, RZ, 0x7610, R132 ;  /* 0x00007610ff847816 */ /* 0x000fe20000000084 */
[----:B------:R-:W-:-:S03]  /*5ee0*/  ULDC UR29, c[0x0][0x238] ;  /* 0x00008e00001d7ab9 */ /* 0x000fc60000000800 */
[----:B------:R-:W-:-:S04]  /*5ef0*/  IADD3 R108, P4, R107, R83, RZ ;  /* 0x000000536b6c7210 */ /* 0x000fc80007f9e0ff */
[----:B------:R-:W-:Y:S02]  /*5f00*/  LEA.HI.X.SX32 R109, R107, R104, 0x1, P4 ;  /* 0x000000686b6d7211 */ /* 0x000fe400020f0eff */
[----:B------:R-:W-:Y:S02]  /*5f10*/  LOP3.LUT R107, R2, 0x1a, RZ, 0xfc, !PT ;  /* 0x0000001a026b7812 */ /* 0x000fe400078efcff */
[----:B------:R-:W-:Y:S01]  /*5f20*/  ISETP.GE.AND P3, PT, R113, UR59, PT ;  /* 0x0000003b71007c0c */ /* 0x000fe2000bf66270 */
[----:B------:R1:W5:Y:S02]  /*5f30*/  @!P1 LDG.E.U8 R132, desc[UR40][R108.64] ;  /* 0x000000286c849981 */ /* 0x000364000c1e1100 */
[----:B------:R-:W-:Y:S01]  /*5f40*/  IMAD R107, R107, UR29, RZ ;  /* 0x0000001d6b6b7c24 */ /* 0x000fe2000f8e02ff */
[----:B------:R-:W-:Y:S01]  /*5f50*/  PRMT R135, RZ, 0x7610, R135 ;  /* 0x00007610ff877816 */ /* 0x000fe20000000087 */
[----:B------:R-:W-:Y:S01]  /*5f60*/  ULDC UR29, c[0x0][0x238] ;  /* 0x00008e00001d7ab9 */ /* 0x000fe20000000800 */
[----:B------:R-:W-:-:S02]  /*5f70*/  ISETP.GE.AND P1, PT, R252, UR59, PT ;  /* 0x0000003bfc007c0c */ /* 0x000fc4000bf26270 */
[----:B------:R-:W-:Y:S02]  /*5f80*/  PRMT R134, RZ, 0x7610, R134 ;  /* 0x00007610ff867816 */ /* 0x000fe40000000086 */
[----:B------:R0:W5:Y:S01]  /*5f90*/  @!P2 LDG.E.U8 R135, desc[UR40][R110.64] ;  /* 0x000000286e87a981 */ /* 0x000162000c1e1100 */
[CC--:B-1----:R-:W-:Y:S02]  /*5fa0*/  IADD3 R108, P4, R107.reuse, R83.reuse, RZ ;  /* 0x000000536b6c7210 */ /* 0x0c2fe40007f9e0ff */
[----:B0-----:R-:W-:Y:S01]  /*5fb0*/  LEA.HI R113, R112, 0x1e, RZ, 0x1a ;  /* 0x0000001e70717811 */ /* 0x001fe200078fd0ff */
[----:B------:R-:W-:Y:S01]  /*5fc0*/  IMAD R112, R252, UR31, RZ ;  /* 0x0000001ffc707c24 */ /* 0x000fe2000f8e02ff */
[-C--:B------:R-:W-:Y:S01]  /*5fd0*/  LEA.HI.X.SX32 R109, R107, R104.reuse, 0x1, P4 ;  /* 0x000000686b6d7211 */ /* 0x080fe200020f0eff */
[----:B------:R-:W-:Y:S01]  /*5fe0*/  ULDC UR31, c[0x0][0x238] ;  /* 0x00008e00001f7ab9 */ /* 0x000fe20000000800 */
[C---:B------:R-:W-:Y:S01]  /*5ff0*/  ISETP.GE.AND P2, PT, R113.reuse, UR59, PT ;  /* 0x0000003b71007c0c */ /* 0x040fe2000bf46270 */
[----:B------:R-:W-:Y:S01]  /*6000*/  IMAD R107, R113, UR29, RZ ;  /* 0x0000001d716b7c24 */ /* 0x000fe2000f8e02ff */
[CC--:B------:R-:W-:Y:S01]  /*6010*/  IADD3 R110, P5, R112.reuse, R83.reuse, RZ ;  /* 0x00000053706e7210 */ /* 0x0c0fe20007fbe0ff */
[----:B------:R0:W5:Y:S01]  /*6020*/  @!P3 LDG.E.U8 R134, desc[UR40][R108.64] ;  /* 0x000000286c86b981 */ /* 0x000162000c1e1100 */
[----:B------:R-:W-:Y:S01]  /*6030*/  PRMT R137, RZ, 0x7610, R137 ;  /* 0x00007610ff897816 */ /* 0x000fe20000000089 */
[----:B------:R-:W-:Y:S01]  /*6040*/  ULDC UR29, c[0x0][0x238] ;  /* 0x00008e00001d7ab9 */ /* 0x000fe20000000800 */
[----:B------:R-:W-:Y:S01]  /*6050*/  LEA.HI.X.SX32 R111, R112, R104, 0x1, P5 ;  /* 0x00000068706f7211 */ /* 0x000fe200028f0eff */
[C---:B------:R-:W-:Y:S01]  /*6060*/  IMAD R112, R251.reuse, UR31, RZ ;  /* 0x0000001ffb707c24 */ /* 0x040fe2000f8e02ff */
[----:B------:R-:W-:Y:S01]  /*6070*/  ISETP.GE.AND P3, PT, R251, UR59, PT ;  /* 0x0000003bfb007c0c */ /* 0x000fe2000bf66270 */
[----:B------:R-:W-:Y:S01]  /*6080*/  ULDC UR31, c[0x0][0x238] ;  /* 0x00008e00001f7ab9 */ /* 0x000fe20000000800 */
[----:B------:R-:W-:Y:S01]  /*6090*/  PRMT R136, RZ, 0x7610, R136 ;  /* 0x00007610ff887816 */ /* 0x000fe20000000088 */
[----:B------:R1:W5:Y:S01]  /*60a0*/  @!P1 LDG.E.U8 R137, desc[UR40][R110.64] ;  /* 0x000000286e899981 */ /* 0x000362000c1e1100 */
[----:B0-----:R-:W-:-:S04]  /*60b0*/  IADD3 R108, P4, R107, R83, RZ ;  /* 0x000000536b6c7210 */ /* 0x001fc80007f9e0ff */
[----:B------:R-:W-:Y:S02]  /*60c0*/  LEA.HI.X.SX32 R109, R107, R104, 0x1, P4 ;  /* 0x000000686b6d7211 */ /* 0x000fe400020f0eff */
[----:B-1----:R-:W-:-:S03]  /*60d0*/  IADD3 R110, P5, R112, R83, RZ ;  /* 0x00000053706e7210 */ /* 0x002fc60007fbe0ff */
[----:B------:R-:W5:Y:S01]  /*60e0*/  @!P2 LDG.E.U8 R136, desc[UR40][R108.64] ;  /* 0x000000286c88a981 */ /* 0x000f62000c1e1100 */
[----:B------:R-:W-:Y:S02]  /*60f0*/  PRMT R139, RZ, 0x7610, R139 ;  /* 0x00007610ff8b7816 */ /* 0x000fe4000000008b */
[----:B------:R-:W-:Y:S01]  /*6100*/  LEA.HI.X.SX32 R111, R112, R104, 0x1, P5 ;  /* 0x00000068706f7211 */ /* 0x000fe200028f0eff */
[C---:B------:R-:W-:Y:S01]  /*6110*/  IMAD R112, R249.reuse, UR31, RZ ;  /* 0x0000001ff9707c24 */ /* 0x040fe2000f8e02ff */
[----:B------:R-:W-:Y:S01]  /*6120*/  ISETP.GE.AND P2, PT, R249, UR59, PT ;  /* 0x0000003bf9007c0c */ /* 0x000fe2000bf46270 */
[----:B------:R-:W-:Y:S02]  /*6130*/  ULDC UR31, c[0x0][0x238] ;  /* 0x00008e00001f7ab9 */ /* 0x000fe40000000800 */
[----:B------:R0:W5:Y:S01]  /*6140*/  @!P3 LDG.E.U8 R139, desc[UR40][R110.64] ;  /* 0x000000286e8bb981 */ /* 0x000162000c1e1100 */
[----:B------:R-:W-:Y:S02]  /*6150*/  PRMT R141, RZ, 0x7610, R141 ;  /* 0x00007610ff8d7816 */ /* 0x000fe4000000008d */
[----:B0-----:R-:W-:-:S04]  /*6160*/  IADD3 R110, P5, R112, R83, RZ ;  /* 0x00000053706e7210 */ /* 0x001fc80007fbe0ff */
[----:B------:R-:W-:Y:S01]  /*6170*/  LEA.HI.X.SX32 R111, R112, R104, 0x1, P5 ;  /* 0x00000068706f7211 */ /* 0x000fe200028f0eff */
[----:B------:R-:W-:Y:S01]  /*6180*/  IMAD R112, R247, UR31, RZ ;  /* 0x0000001ff7707c24 */ /* 0x000fe2000f8e02ff */
[C---:B------:R-:W-:Y:S01]  /*6190*/  ISETP.GE.AND P1, PT, R250.reuse, UR59, PT ;  /* 0x0000003bfa007c0c */ /* 0x040fe2000bf26270 */
[----:B------:R-:W-:Y:S01]  /*61a0*/  IMAD R107, R250, UR29, RZ ;  /* 0x0000001dfa6b7c24 */ /* 0x000fe2000f8e02ff */
[----:B------:R-:W-:Y:S01]  /*61b0*/  PRMT R138, RZ, 0x7610, R138 ;  /* 0x00007610ff8a7816 */ /* 0x000fe2000000008a */
[----:B------:R0:W5:Y:S01]  /*61c0*/  @!P2 LDG.E.U8 R141, desc[UR40][R110.64] ;  /* 0x000000286e8da981 */ /* 0x000162000c1e1100 */
[----:B------:R-:W-:Y:S01]  /*61d0*/  ULDC UR29, c[0x0][0x238] ;  /* 0x00008e00001d7ab9 */ /* 0x000fe20000000800 */
[----:B------:R-:W-:Y:S01]  /*61e0*/  ISETP.GE.AND P3, PT, R248, UR59, PT ;  /* 0x0000003bf8007c0c */ /* 0x000fe2000bf66270 */
[----:B------:R-:W-:Y:S01]  /*61f0*/  ULDC UR31, c[0x0][0x238] ;  /* 0x00008e00001f7ab9 */ /* 0x000fe20000000800 */
[----:B0-----:R-:W-:-:S04]  /*6200*/  IADD3 R110, P5, R112, R83, RZ ;  /* 0x00000053706e7210 */ /* 0x001fc80007fbe0ff */
[----:B------:R-:W-:Y:S02]  /*6210*/  LEA.HI.X.SX32 R111, R112, R104, 0x1, P5 ;  /* 0x00000068706f7211 */ /* 0x000fe400028f0eff */
[----:B------:R-:W0:Y:S01]  /*6220*/  S2R R112, SR_TID.X ;  /* 0x0000000000707919 */ /* 0x000e220000002100 */
[----:B------:R-:W-:-:S04]  /*6230*/  IADD3 R108, P4, R107, R83, RZ ;  /* 0x000000536b6c7210 */ /* 0x000fc80007f9e0ff */
[----:B------:R-:W-:Y:S01]  /*6240*/  LEA.HI.X.SX32 R109, R107, R104, 0x1, P4 ;  /* 0x000000686b6d7211 */ /* 0x000fe200020f0eff */
[----:B------:R-:W-:Y:S01]  /*6250*/  IMAD R107, R248, UR29, RZ ;  /* 0x0000001df86b7c24 */ /* 0x000fe2000f8e02ff */
[----:B------:R-:W-:Y:S01]  /*6260*/  PRMT R140, RZ, 0x7610, R140 ;  /* 0x00007610ff8c7816 */ /* 0x000fe2000000008c */
[----:B------:R-:W-:Y:S02]  /*6270*/  ULDC UR29, c[0x0][0x238] ;  /* 0x00008e00001d7ab9 */ /* 0x000fe40000000800 */
[----:B------:R1:W5:Y:S01]  /*6280*/  @!P1 LDG.E.U8 R138, desc[UR40][R108.64] ;  /* 0x000000286c8a9981 */ /* 0x000362000c1e1100 */
[----:B------:R-:W-:Y:S02]  /*6290*/  ISETP.GE.AND P1, PT, R247, UR59, PT ;  /* 0x0000003bf7007c0c */ /* 0x000fe4000bf26270 */
[----:B------:R-:W-:Y:S02]  /*62a0*/  ISETP.GE.AND P2, PT, R246, UR59, PT ;  /* 0x0000003bf6007c0c */ /* 0x000fe4000bf46270 */
[----:B-1----:R-:W-:-:S04]  /*62b0*/  IADD3 R108, P4, R107, R83, RZ ;  /* 0x000000536b6c7210 */ /* 0x002fc80007f9e0ff */
[----:B------:R-:W-:Y:S01]  /*62c0*/  LEA.HI.X.SX32 R109, R107, R104, 0x1, P4 ;  /* 0x000000686b6d7211 */ /* 0x000fe200020f0eff */
[----:B------:R-:W-:Y:S01]  /*62d0*/  IMAD R107, R246, UR29, RZ ;  /* 0x0000001df66b7c24 */ /* 0x000fe2000f8e02ff */
[----:B------:R-:W-:Y:S01]  /*62e0*/  PRMT R143, RZ, 0x7610, R143 ;  /* 0x00007610ff8f7816 */ /* 0x000fe2000000008f */
[----:B------:R-:W-:Y:S02]  /*62f0*/  ULDC UR29, c[0x0][0x238] ;  /* 0x00008e00001d7ab9 */ /* 0x000fe40000000800 */
[----:B------:R1:W5:Y:S01]  /*6300*/  @!P3 LDG.E.U8 R140, desc[UR40][R108.64] ;  /* 0x000000286c8cb981 */ /* 0x000362000c1e1100 */
[C---:B------:R-:W-:Y:S02]  /*6310*/  ISETP.GE.AND P3, PT, R245.reuse, UR59, PT ;  /* 0x0000003bf5007c0c */ /* 0x040fe4000bf66270 */
[----:B0-----:R-:W-:Y:S01]  /*6320*/  LEA.HI R113, R112, 0x2e, RZ, 0x1a ;  /* 0x0000002e70717811 */ /* 0x001fe200078fd0ff */
[----:B------:R-:W-:Y:S01]  /*6330*/  IMAD R112, R245, UR31, RZ ;  /* 0x0000001ff5707c24 */ /* 0x000fe2000f8e02ff */
[----:B------:R-:W-:Y:S01]  /*6340*/  PRMT R142, RZ, 0x7610, R142 ;  /* 0x00007610ff8e7816 */ /* 0x000fe2000000008e */
[----:B------:R0:W5:Y:S01]  /*6350*/  @!P1 LDG.E.U8 R143, desc[UR40][R110.64] ;  /* 0x000000286e8f9981 */ /* 0x000162000c1e1100 */
[----:B-1----:R-:W-:Y:S01]  /*6360*/  IADD3 R108, P4, R107, R83, RZ ;  /* 0x000000536b6c7210 */ /* 0x002fe20007f9e0ff */
[----:B------:R-:W-:Y:S01]  /*6370*/  ULDC UR31, c[0x0][0x238] ;  /* 0x00008e00001f7ab9 */ /* 0x000fe20000000800 */
[----:B------:R-:W-:-:S02]  /*6380*/  ISETP.GE.AND P1, PT, R113, UR59, PT ;  /* 0x0000003b71007c0c */ /* 0x000fc4000bf26270 */
[-C--:B------:R-:W-:Y:S01]  /*6390*/  LEA.HI.X.SX32 R109, R107, R104.reuse, 0x1, P4 ;  /* 0x000000686b6d7211 */ /* 0x080fe200020f0eff */
[----:B------:R-:W-:Y:S01]  /*63a0*/  IMAD R107, R113, UR29, RZ ;  /* 0x0000001d716b7c24 */ /* 0x000fe2000f8e02ff */
[CC--:B0-----:R-:W-:Y:S01]  /*63b0*/  IADD3 R110, P5, R112.reuse, R83.reuse, RZ ;  /* 0x00000053706e7210 */ /* 0x0c1fe20007fbe0ff */
[----:B------:R-:W-:Y:S01]  /*63c0*/  ULDC UR29, c[0x0][0x238] ;  /* 0x00008e00001d7ab9 */ /* 0x000fe20000000800 */
[----:B------:R-:W-:Y:S01]  /*63d0*/  PRMT R179, RZ, 0x7610, R179 ;  /* 0x00007610ffb37816 */ /* 0x000fe200000000b3 */
[----:B------:R0:W5:Y:S01]  /*63e0*/  @!P2 LDG.E.U8 R142, desc[UR40][R108.64] ;  /* 0x000000286c8ea981 */ /* 0x000162000c1e1100 */
[----:B------:R-:W-:Y:S01]  /*63f0*/  LEA.HI.X.SX32 R111, R112, R104, 0x1, P5 ;  /* 0x00000068706f7211 */ /* 0x000fe200028f0eff */
[C---:B------:R-:W-:Y:S01]  /*6400*/  IMAD R112, R244.reuse, UR31, RZ ;  /* 0x0000001ff4707c24 */ /* 0x040fe2000f8e02ff */
[----:B------:R-:W-:Y:S01]  /*6410*/  ISETP.GE.AND P2, PT, R244, UR59, PT ;  /* 0x0000003bf4007c0c */ /* 0x000fe2000bf46270 */
[----:B------:R-:W-:Y:S01]  /*6420*/  ULDC UR31, c[0x0][0x238] ;  /* 0x00008e00001f7ab9 */ /* 0x000fe20000000800 */
[----:B------:R-:W-:Y:S01]  /*6430*/  PRMT R178, RZ, 0x7610, R178 ;  /* 0x00007610ffb27816 */ /* 0x000fe200000000b2 */
[----:B------:R1:W5:Y:S01]  /*6440*/  @!P3 LDG.E.U8 R179, desc[UR40][R110.64] ;  /* 0x000000286eb3b981 */ /* 0x000362000c1e1100 */
[----:B0-----:R-:W-:-:S04]  /*6450*/  IADD3 R108, P4, R107, R83, RZ ;  /* 0x000000536b6c7210 */ /* 0x001fc80007f9e0ff */
[-C--:B------:R-:W-:Y:S02]  /*6460*/  LEA.HI.X.SX32 R109, R107, R104.reuse, 0x1, P4 ;  /* 0x000000686b6d7211 */ /* 0x080fe400020f0eff */
[C---:B-1----:R-:W-:Y:S02]  /*6470*/  IADD3 R110, P5, R112.reuse, R83, RZ ;  /* 0x00000053706e7210 */ /* 0x042fe40007fbe0ff */
[----:B------:R-:W-:Y:S01]  /*6480*/  PRMT R177, RZ, 0x7610, R177 ;  /* 0x00007610ffb17816 */ /* 0x000fe200000000b1 */
[----:B------:R-:W5:Y:S01]  /*6490*/  @!P1 LDG.E.U8 R178, desc[UR40][R108.64] ;  /* 0x000000286cb29981 */ /* 0x000f62000c1e1100 */
[----:B------:R-:W-:Y:S01]  /*64a0*/  LEA.HI.X.SX32 R111, R112, R104, 0x1, P5 ;  /* 0x00000068706f7211 */ /* 0x000fe200028f0eff */
[C---:B------:R-:W-:Y:S01]  /*64b0*/  IMAD R112, R242.reuse, UR31, RZ ;  /* 0x0000001ff2707c24 */ /* 0x040fe2000f8e02ff */
[----:B------:R-:W-:Y:S01]  /*64c0*/  ISETP.GE.AND P1, PT, R242, UR59, PT ;  /* 0x0000003bf2007c0c */ /* 0x000fe2000bf26270 */
[----:B------:R-:W-:Y:S02]  /*64d0*/  ULDC UR31, c[0x0][0x238] ;  /* 0x00008e00001f7ab9 */ /* 0x000fe40000000800 */
[----:B------:R0:W5:Y:S01]  /*64e0*/  @!P2 LDG.E.U8 R177, desc[UR40][R110.64] ;  /* 0x000000286eb1a981 */ /* 0x000162000c1e1100 */
[----:B------:R-:W-:-:S02]  /*64f0*/  PRMT R175, RZ, 0x7610, R175 ;  /* 0x00007610ffaf7816 */ /* 0x000fc400000000af */
        /* <DEDUP_REMOVED lines=27> */
[----:B------:R-:W-:Y:S02]  /*66b0*/  ISETP.GE.AND P2, PT, R238, UR59, PT ;  /* 0x0000003bee007c0c */ /* 0x000fe4000bf46270 */
        /* <DEDUP_REMOVED lines=16> */
[----:B------:R-:W1:Y:S01]  /*67c0*/  S2R R113, SR_TID.X ;  /* 0x0000000000717919 */ /* 0x000e620000002100 */
[----:B------:R-:W-:Y:S01]  /*67d0*/  PRMT R170, RZ, 0x7610, R170 ;  /* 0x00007610ffaa7816 */ /* 0x000fe200000000aa */
[----:B------:R-:W-:Y:S01]  /*67e0*/  ULDC UR31, c[0x0][0x238] ;  /* 0x00008e00001f7ab9 */ /* 0x000fe20000000800 */
[----:B------:R2:W5:Y:S01]  /*67f0*/  @!P2 LDG.E.U8 R171, desc[UR40][R110.64] ;  /* 0x000000286eaba981 */ /* 0x000562000c1e1100 */
[----:B0-----:R-:W-:-:S02]  /*6800*/  IADD3 R108, P4, R107, R83, RZ ;  /* 0x000000536b6c7210 */ /* 0x001fc40007f9e0ff */
[C---:B------:R-:W-:Y:S02]  /*6810*/  ISETP.GE.AND P2, PT, R236.reuse, UR59, PT ;  /* 0x0000003bec007c0c */ /* 0x040fe4000bf46270 */
[-C--:B------:R-:W-:Y:S01]  /*6820*/  LEA.HI.X.SX32 R109, R107, R104.reuse, 0x1, P4 ;  /* 0x000000686b6d7211 */ /* 0x080fe200020f0eff */
[----:B------:R-:W-:Y:S01]  /*6830*/  IMAD R107, R236, UR29, RZ ;  /* 0x0000001dec6b7c24 */ /* 0x000fe2000f8e02ff */
[----:B------:R-:W-:Y:S01]  /*6840*/  PRMT R169, RZ, 0x7610, R169 ;  /* 0x00007610ffa97816 */ /* 0x000fe200000000a9 */
[----:B------:R-:W-:Y:S01]  /*6850*/  ULDC UR29, c[0x0][0x238] ;  /* 0x00008e00001d7ab9 */ /* 0x000fe20000000800 */
[CC--:B--2---:R-:W-:Y:S01]  /*6860*/  IADD3 R110, P5, R112.reuse, R83.reuse, RZ ;  /* 0x00000053706e7210 */ /* 0x0c4fe20007fbe0ff */
[----:B------:R0:W2:Y:S01]  /*6870*/  @!P3 LDG.E.U8 R170, desc[UR40][R108.64] ;  /* 0x000000286caab981 */ /* 0x0000a2000c1e1100 */
[----:B------:R-:W-:Y:S02]  /*6880*/  PRMT R168, RZ, 0x7610, R168 ;  /* 0x00007610ffa87816 */ /* 0x000fe400000000a8 */
[----:B------:R-:W-:Y:S01]  /*6890*/  LEA.HI.X.SX32 R111, R112, R104, 0x1, P5 ;  /* 0x00000068706f7211 */ /* 0x000fe200028f0eff */
[----:B------:R-:W-:Y:S01]  /*68a0*/  IMAD R112, R234, UR31, RZ ;  /* 0x0000001fea707c24 */ /* 0x000fe2000f8e02ff */
[----:B0-----:R-:W-:-:S03]  /*68b0*/  IADD3 R108, P4, R107, R83, RZ ;  /* 0x000000536b6c7210 */ /* 0x001fc60007f9e0ff */
[----:B------:R0:W2:Y:S01]  /*68c0*/  @!P1 LDG.E.U8 R169, desc[UR40][R110.64] ;  /* 0x000000286ea99981 */ /* 0x0000a2000c1e1100 */
[----:B------:R-:W-:Y:S01]  /*68d0*/  ISETP.GE.AND P3, PT, R234, UR59, PT ;  /* 0x0000003bea007c0c */ /* 0x000fe2000bf66270 */
[----:B------:R-:W-:Y:S01]  /*68e0*/  ULDC UR31, c[0x0][0x238] ;  /* 0x00008e00001f7ab9 */ /* 0x000fe20000000800 */
[----:B------:R-:W-:Y:S01]  /*68f0*/  LEA.HI.X.SX32 R109, R107, R104, 0x1, P4 ;  /* 0x000000686b6d7211 */ /* 0x000fe200020f0eff */
[C---:B------:R-:W-:Y:S01]  /*6900*/  IMAD R107, R233.reuse, UR29, RZ ;  /* 0x0000001de96b7c24 */ /* 0x040fe2000f8e02ff */
[----:B------:R-:W-:Y:S01]  /*6910*/  ISETP.GE.AND P1, PT, R233, UR59, PT ;  /* 0x0000003be9007c0c */ /* 0x000fe2000bf26270 */
[----:B------:R-:W-:Y:S02]  /*6920*/  ULDC UR29, c[0x0][0x238] ;  /* 0x00008e00001d7ab9 */ /* 0x000fe40000000800 */
[----:B------:R3:W2:Y:S01]  /*6930*/  @!P2 LDG.E.U8 R168, desc[UR40][R108.64] ;  /* 0x000000286ca8a981 */ /* 0x0006a2000c1e1100 */
[----:B0-----:R-:W-:Y:S02]  /*6940*/  IADD3 R110, P5, R112, R83, RZ ;  /* 0x00000053706e7210 */ /* 0x001fe40007fbe0ff */
[----:B------:R-:W-:-:S02]  /*6950*/  PRMT R167, RZ, 0x7610, R167 ;  /* 0x00007610ffa77816 */ /* 0x000fc400000000a7 */
[-C--:B------:R-:W-:Y:S02]  /*6960*/  LEA.HI.X.SX32 R111, R112, R104.reuse, 0x1, P5 ;  /* 0x00000068706f7211 */ /* 0x080fe400028f0eff */
[-C--:B---3--:R-:W-:Y:S02]  /*6970*/  IADD3 R108, P4, R107, R83.reuse, RZ ;  /* 0x000000536b6c7210 */ /* 0x088fe40007f9e0ff */
[----:B------:R-:W-:Y:S01]  /*6980*/  PRMT R166, RZ, 0x7610, R166 ;  /* 0x00007610ffa67816 */ /* 0x000fe200000000a6 */
[----:B------:R-:W-:Y:S01]  /*6990*/  IMAD R112, R231, UR29, RZ ;  /* 0x0000001de7707c24 */ /* 0x000fe2000f8e02ff */
[----:B------:R-:W-:Y:S01]  /*69a0*/  LEA.HI.X.SX32 R109, R107, R104, 0x1, P4 ;  /* 0x000000686b6d7211 */ /* 0x000fe200020f0eff */
[C---:B------:R-:W-:Y:S01]  /*69b0*/  IMAD R107, R232.reuse, UR31, RZ ;  /* 0x0000001fe86b7c24 */ /* 0x040fe2000f8e02ff */
[----:B------:R-:W-:Y:S01]  /*69c0*/  ISETP.GE.AND P2, PT, R232, UR59, PT ;  /* 0x0000003be8007c0c */ /* 0x000fe2000bf46270 */
[----:B------:R0:W3:Y:S01]  /*69d0*/  @!P3 LDG.E.U8 R167, desc[UR40][R110.64] ;  /* 0x000000286ea7b981 */ /* 0x0000e2000c1e1100 */
[----:B------:R-:W-:Y:S01]  /*69e0*/  ISETP.GE.AND P3, PT, R231, UR59, PT ;  /* 0x0000003be7007c0c */ /* 0x000fe2000bf66270 */
[----:B------:R-:W-:Y:S01]  /*69f0*/  ULDC UR31, c[0x0][0x238] ;  /* 0x00008e00001f7ab9 */ /* 0x000fe20000000800 */
[----:B------:R-:W-:Y:S01]  /*6a00*/  PRMT R165, RZ, 0x7610, R165 ;  /* 0x00007610ffa57816 */ /* 0x000fe200000000a5 */
[----:B------:R4:W3:Y:S01]  /*6a10*/  @!P1 LDG.E.U8 R166, desc[UR40][R108.64] ;  /* 0x000000286ca69981 */ /* 0x0008e2000c1e1100 */
[----:B------:R-:W-:Y:S01]  /*6a20*/  PRMT R164, RZ, 0x7610, R164 ;  /* 0x00007610ffa47816 */ /* 0x000fe200000000a4 */
[----:B------:R-:W-:Y:S01]  /*6a30*/  ULDC UR29, c[0x0][0x238] ;  /* 0x00008e00001d7ab9 */ /* 0x000fe20000000800 */
[----:B0-----:R-:W-:-:S02]  /*6a40*/  IADD3 R110, P5, R107, R83, RZ ;  /* 0x000000536b6e7210 */ /* 0x001fc40007fbe0ff */
[CC--:B----4-:R-:W-:Y:S02]  /*6a50*/  IADD3 R108, P4, R112.reuse, R83.reuse, RZ ;  /* 0x00000053706c7210 */ /* 0x0d0fe40007f9e0ff */
[-C--:B------:R-:W-:Y:S02]  /*6a60*/  LEA.HI.X.SX32 R111, R107, R104.reuse, 0x1, P5 ;  /* 0x000000686b6f7211 */ /* 0x080fe400028f0eff */
[----:B------:R-:W-:Y:S01]  /*6a70*/  LEA.HI.X.SX32 R109, R112, R104, 0x1, P4 ;  /* 0x00000068706d7211 */ /* 0x000fe200020f0eff */
[C---:B------:R-:W-:Y:S01]  /*6a80*/  IMAD R112, R230.reuse, UR31, RZ ;  /* 0x0000001fe6707c24 */ /* 0x040fe2000f8e02ff */
[----:B-1----:R-:W-:Y:S01]  /*6a90*/  LEA.HI R107, R113, 0x4e, RZ, 0x1a ;  /* 0x0000004e716b7811 */ /* 0x002fe200078fd0ff */
[----:B------:R0:W4:Y:S01]  /*6aa0*/  @!P2 LDG.E.U8 R165, desc[UR40][R110.64] ;  /* 0x000000286ea5a981 */ /* 0x000122000c1e1100 */
[----:B------:R-:W-:Y:S01]  /*6ab0*/  ISETP.GE.AND P1, PT, R230, UR59, PT ;  /* 0x0000003be6007c0c */ /* 0x000fe2000bf26270 */
[----:B------:R-:W-:Y:S01]  /*6ac0*/  ULDC UR31, c[0x0][0x238] ;  /* 0x00008e00001f7ab9 */ /* 0x000fe20000000800 */
[C---:B------:R-:W-:Y:S01]  /*6ad0*/  ISETP.GE.AND P2, PT, R107.reuse, UR59, PT ;  /* 0x0000003b6b007c0c */ /* 0x040fe2000bf46270 */
[----:B------:R-:W-:Y:S01]  /*6ae0*/  IMAD R107, R107, UR29, RZ ;  /* 0x0000001d6b6b7c24 */ /* 0x000fe2000f8e02ff */
[----:B------:R-:W-:Y:S01]  /*6af0*/  PRMT R163, RZ, 0x7610, R163 ;  /* 0x00007610ffa37816 */ /* 0x000fe200000000a3 */
[----:B------:R1:W4:Y:S01]  /*6b00*/  @!P3 LDG.E.U8 R164, desc[UR40][R108.64] ;  /* 0x000000286ca4b981 */ /* 0x000322000c1e1100 */
[----:B0-----:R-:W-:Y:S01]  /*6b10*/  IADD3 R110, P5, R112, R83, RZ ;  /* 0x00000053706e7210 */ /* 0x001fe20007fbe0ff */
[----:B------:R-:W-:Y:S01]  /*6b20*/  ULDC UR29, c[0x0][0x238] ;  /* 0x00008e00001d7ab9 */ /* 0x000fe20000000800 */
[----:B------:R-:W-:-:S02]  /*6b30*/  ISETP.GE.AND P3, PT, R229, UR59, PT ;  /* 0x0000003be5007c0c */ /* 0x000fc4000bf66270 */
[-C--:B------:R-:W-:Y:S01]  /*6b40*/  LEA.HI.X.SX32 R111, R112, R104.reuse, 0x1, P5 ;  /* 0x00000068706f7211 */ /* 0x080fe200028f0eff */
[----:B------:R-:W-:Y:S01]  /*6b50*/  IMAD R112, R229, UR31, RZ ;  /* 0x0000001fe5707c24 */ /* 0x000fe2000f8e02ff */
[CC--:B-1----:R-:W-:Y:S01]  /*6b60*/  IADD3 R108, P4, R107.reuse, R83.reuse, RZ ;  /* 0x000000536b6c7210 */ /* 0x0c2fe20007f9e0ff */
[----:B------:R-:W-:Y:S01]  /*6b70*/  ULDC UR31, c[0x0][0x238] ;  /* 0x00008e00001f7ab9 */ /* 0x000fe20000000800 */
[----:B------:R-:W-:Y:S01]  /*6b80*/  PRMT R162, RZ, 0x7610, R162 ;  /* 0x00007610ffa27816 */ /* 0x000fe200000000a2 */
[----:B------:R0:W4:Y:S01]  /*6b90*/  @!P1 LDG.E.U8 R163, desc[UR40][R110.64] ;  /* 0x000000286ea39981 */ /* 0x000122000c1e1100 */
[----:B------:R-:W-:Y:S01]  /*6ba0*/  LEA.HI.X.SX32 R109, R107, R104, 0x1, P4 ;  /* 0x000000686b6d7211 */ /* 0x000fe200020f0eff */
[C---:B------:R-:W-:Y:S01]  /*6bb0*/  IMAD R107, R228.reuse, UR29, RZ ;  /* 0x0000001de46b7c24 */ /* 0x040fe2000f8e02ff */
[----:B------:R-:W-:Y:S01]  /*6bc0*/  ISETP.GE.AND P1, PT, R228, UR59, PT ;  /* 0x0000003be4007c0c */ /* 0x000fe2000bf26270 */
[----:B------:R-:W-:Y:S01]  /*6bd0*/  ULDC UR29, c[0x0][0x238] ;  /* 0x00008e00001d7ab9 */ /* 0x000fe20000000800 */
[----:B------:R-:W-:Y:S01]  /*6be0*/  PRMT R161, RZ, 0x7610, R161 ;  /* 0x00007610ffa17816 */ /* 0x000fe200000000a1 */
[----:B------:R1:W4:Y:S01]  /*6bf0*/  @!P2 LDG.E.U8 R162, desc[UR40][R108.64] ;  /* 0x000000286ca2a981 */ /* 0x000322000c1e1100 */
[----:B0-----:R-:W-:-:S02]  /*6c00*/  IADD3 R110, P5, R112, R83, RZ ;  /* 0x00000053706e7210 */ /* 0x001fc40007fbe0ff */
[C---:B------:R-:W-:Y:S02]  /*6c10*/  ISETP.GE.AND P2, PT, R227.reuse, UR59, PT ;  /* 0x0000003be3007c0c */ /* 0x040fe4000bf46270 */
[-C--:B------:R-:W-:Y:S01]  /*6c20*/  LEA.HI.X.SX32 R111, R112, R104.reuse, 0x1, P5 ;  /* 0x00000068706f7211 */ /* 0x080fe200028f0eff */
[----:B------:R-:W-:Y:S01]  /*6c30*/  IMAD R112, R227, UR31, RZ ;  /* 0x0000001fe3707c24 */ /* 0x000fe2000f8e02ff */
[C---:B-1----:R-:W-:Y:S01]  /*6c40*/  IADD3 R108, P4, R107.reuse, R83, RZ ;  /* 0x000000536b6c7210 */ /* 0x042fe20007f9e0ff */
[----:B------:R-:W-:Y:S01]  /*6c50*/  ULDC UR31, c[0x0][0x238] ;  /* 0x00008e00001f7ab9 */ /* 0x000fe20000000800 */
[----:B------:R-:W-:Y:S01]  /*6c60*/  PRMT R160, RZ, 0x7610, R160 ;  /* 0x00007610ffa07816 */ /* 0x000fe200000000a0 */
[----:B------:R0:W4:Y:S01]  /*6c70*/  @!P3 LDG.E.U8 R161, desc[UR40][R110.64] ;  /* 0x000000286ea1b981 */ /* 0x000122000c1e1100 */
[----:B------:R-:W-:Y:S01]  /*6c80*/  LEA.HI.X.SX32 R109, R107, R104, 0x1, P4 ;  /* 0x000000686b6d7211 */ /* 0x000fe200020f0eff */
[C---:B------:R-:W-:Y:S01]  /*6c90*/  IMAD R107, R226.reuse, UR29, RZ ;  /* 0x0000001de26b7c24 */ /* 0x040fe2000f8e02ff */
[----:B------:R-:W-:-:S02]  /*6ca0*/  ISETP.GE.AND P3, PT, R226, UR59, PT ;  /* 0x0000003be2007c0c */ /* 0x000fc4000bf66270 */
[----:B------:R-:W-:Y:S01]  /*6cb0*/  PRMT R159, RZ, 0x7610, R159 ;  /* 0x00007610ff9f7816 */ /* 0x000fe2000000009f */
[----:B------:R1:W4:Y:S01]  /*6cc0*/  @!P1 LDG.E.U8 R160, desc[UR40][R108.64] ;  /* 0x000000286ca09981 */ /* 0x000322000c1e1100 */
[----:B------:R-:W-:Y:S01]  /*6cd0*/  PRMT R158, RZ, 0x7610, R158 ;  /* 0x00007610ff9e7816 */ /* 0x000fe2000000009e */
[----:B------:R-:W-:Y:S01]  /*6ce0*/  IMAD R114, R224, UR31, RZ ;  /* 0x0000001fe0727c24 */ /* 0x000fe2000f8e02ff */
[----:B------:R-:W-:Y:S01]  /*6cf0*/  ULDC UR29, c[0x0][0x238] ;  /* 0x00008e00001d7ab9 */ /* 0x000fe20000000800 */
[----:B0-----:R-:W-:Y:S01]  /*6d00*/  IADD3 R110, P5, R112, R83, RZ ;  /* 0x00000053706e7210 */ /* 0x001fe20007fbe0ff */
[----:B------:R-:W-:-:S03]  /*6d10*/  ULDC UR31, c[0x0][0x238] ;  /* 0x00008e00001f7ab9 */ /* 0x000fc60000000800 */
[----:B------:R-:W-:Y:S02]  /*6d20*/  LEA.HI.X.SX32 R111, R112, R104, 0x1, P5 ;  /* 0x00000068706f7211 */ /* 0x000fe400028f0eff */
[----:B-1----:R-:W-:-:S03]  /*6d30*/  IADD3 R108, P4, R107, R83, RZ ;  /* 0x000000536b6c7210 */ /* 0x002fc60007f9e0ff */
[----:B------:R0:W4:Y:S01]  /*6d40*/  @!P2 LDG.E.U8 R159, desc[UR40][R110.64] ;  /* 0x000000286e9fa981 */ /* 0x000122000c1e1100 */
[----:B------:R-:W-:Y:S02]  /*6d50*/  LEA.HI.X.SX32 R109, R107, R104, 0x1, P4 ;  /* 0x000000686b6d7211 */ /* 0x000fe400020f0eff */
[----:B------:R-:W-:Y:S01]  /*6d60*/  ISETP.GE.AND P2, PT, R224, UR59, PT ;  /* 0x0000003be0007c0c */ /* 0x000fe2000bf46270 */
[----:B------:R-:W-:Y:S01]  /*6d70*/  IMAD R107, R223, UR29, RZ ;  /* 0x0000001ddf6b7c24 */ /* 0x000fe2000f8e02ff */
[-C--:B------:R-:W-:Y:S01]  /*6d80*/  IADD3 R112, P4, R115, R83.reuse, RZ ;  /* 0x0000005373707210 */ /* 0x080fe20007f9e0ff */
[----:B------:R1:W4:Y:S01]  /*6d90*/  @!P3 LDG.E.U8 R158, desc[UR40][R108.64] ;  /* 0x000000286c9eb981 */ /* 0x000322000c1e1100 */
[----:B------:R-:W-:Y:S01]  /*6da0*/  ISETP.GE.AND P1, PT, R225, UR59, PT ;  /* 0x0000003be1007c0c */ /* 0x000fe2000bf26270 */
[----:B------:R-:W-:Y:S01]  /*6db0*/  ULDC UR29, c[0x0][0x238] ;  /* 0x00008e00001d7ab9 */ /* 0x000fe20000000800 */
[----:B------:R-:W-:Y:S02]  /*6dc0*/  ISETP.GE.AND P3, PT, R223, UR59, PT ;  /* 0x0000003bdf007c0c */ /* 0x000fe4000bf66270 */
[----:B0-----:R-:W-:-:S02]  /*6dd0*/  IADD3 R110, P5, R114, R83, RZ ;  /* 0x00000053726e7210 */ /* 0x001fc40007fbe0ff */
[----:B------:R-:W-:Y:S02]  /*6de0*/  PRMT R156, RZ, 0x7610, R156 ;  /* 0x00007610ff9c7816 */ /* 0x000fe4000000009c */
[-C--:B------:R-:W-:Y:S02]  /*6df0*/  LEA.HI.X.SX32 R113, R115, R104.reuse, 0x1, P4 ;  /* 0x0000006873717211 */ /* 0x080fe400020f0eff */
[----:B------:R-:W-:Y:S02]  /*6e00*/  LEA.HI.X.SX32 R111, R114, R104, 0x1, P5 ;  /* 0x00000068726f7211 */ /* 0x000fe400028f0eff */
[----:B-1----:R-:W-:Y:S02]  /*6e10*/  IADD3 R108, P4, R107, R83, RZ ;  /* 0x000000536b6c7210 */ /* 0x002fe40007f9e0ff */
[----:B------:R-:W-:Y:S01]  /*6e20*/  PRMT R157, RZ, 0x7610, R157 ;  /* 0x00007610ff9d7816 */ /* 0x000fe2000000009d */
[----:B------:R0:W4:Y:S01]  /*6e30*/  @!P2 LDG.E.U8 R156, desc[UR40][R110.64] ;  /* 0x000000286e9ca981 */ /* 0x000122000c1e1100 */
[----:B------:R-:W-:-:S02]  /*6e40*/  PRMT R155, RZ, 0x7610, R155 ;  /* 0x00007610ff9b7816 */ /* 0x000fc4000000009b */
[----:B------:R-:W-:Y:S01]  /*6e50*/  LEA.HI.X.SX32 R109, R107, R104, 0x1, P4 ;  /* 0x000000686b6d7211 */ /* 0x000fe200020f0eff */
[C---:B------:R-:W-:Y:S01]  /*6e60*/  IMAD R107, R222.reuse, UR29, RZ ;  /* 0x0000001dde6b7c24 */ /* 0x040fe2000f8e02ff */
[----:B------:R-:W-:Y:S01]  /*6e70*/  ISETP.GE.AND P4, PT, R222, UR59, PT ;  /* 0x0000003bde007c0c */ /* 0x000fe2000bf86270 */
[----:B------:R-:W4:Y:S01]  /*6e80*/  @!P1 LDG.E.U8 R157, desc[UR40][R112.64] ;  /* 0x00000028709d9981 */ /* 0x000f22000c1e1100 */
[----:B------:R-:W-:Y:S01]  /*6e90*/  PRMT R154, RZ, 0x7610, R154 ;  /* 0x00007610ff9a7816 */ /* 0x000fe2000000009a */
[----:B------:R-:W-:Y:S01]  /*6ea0*/  IMAD R114, R221, UR31, RZ ;  /* 0x0000001fdd727c24 */ /* 0x000fe2000f8e02ff */
[----:B------:R-:W-:Y:S01]  /*6eb0*/  PRMT R153, RZ, 0x7610, R153 ;  /* 0x00007610ff997816 */ /* 0x000fe20000000099 */
[----:B------:R1:W4:Y:S01]  /*6ec0*/  @!P3 LDG.E.U8 R155, desc[UR40][R108.64] ;  /* 0x000000286c9bb981 */ /* 0x000322000c1e1100 */
[----:B0-----:R-:W-:Y:S01]  /*6ed0*/  IADD3 R110, P2, R206, R83, RZ ;  /* 0x00000053ce6e7210 */ /* 0x001fe20007f5e0ff */
[----:B------:R-:W-:-:S03]  /*6ee0*/  ULDC UR29, c[0x0][0x238] ;  /* 0x00008e00001d7ab9 */ /* 0x000fc60000000800 */
[-C--:B------:R-:W-:Y:S02]  /*6ef0*/  LEA.HI.X.SX32 R111, R206, R104.reuse, 0x1, P2 ;  /* 0x00000068ce6f7211 */ /* 0x080fe400010f0eff */
[----:B------:R-:W-:Y:S02]  /*6f00*/  ISETP.GE.AND P2, PT, R221, UR59, PT ;  /* 0x0000003bdd007c0c */ /* 0x000fe4000bf46270 */
[CC--:B-1----:R-:W-:Y:S01]  /*6f10*/  IADD3 R108, P1, R107.reuse, R83.reuse, RZ ;  /* 0x000000536b6c7210 */ /* 0x0c2fe20007f3e0ff */
[----:B------:R0:W4:Y:S03]  /*6f20*/  @!P0 LDG.E.U8 R154, desc[UR40][R110.64] ;  /* 0x000000286e9a8981 */ /* 0x000126000c1e1100 */
[----:B------:R-:W-:Y:S01]  /*6f30*/  LEA.HI.X.SX32 R109, R107, R104, 0x1, P1 ;  /* 0x000000686b6d7211 */ /* 0x000fe200008f0eff */
[C---:B------:R-:W-:Y:S01]  /*6f40*/  IMAD R107, R220.reuse, UR29, RZ ;  /* 0x0000001ddc6b7c24 */ /* 0x040fe2000f8e02ff */
[----:B------:R-:W-:Y:S01]  /*6f50*/  ISETP.GE.AND P1, PT, R220, UR59, PT ;  /* 0x0000003bdc007c0c */ /* 0x000fe2000bf26270 */
[----:B------:R-:W-:Y:S01]  /*6f60*/  ULDC UR29, c[0x0][0x238] ;  /* 0x00008e00001d7ab9 */ /* 0x000fe20000000800 */
[----:B------:R-:W-:Y:S01]  /*6f70*/  PRMT R151, RZ, 0x7610, R151 ;  /* 0x00007610ff977816 */ /* 0x000fe20000000097 */
[----:B------:R1:W4:Y:S01]  /*6f80*/  @!P4 LDG.E.U8 R153, desc[UR40][R108.64] ;  /* 0x000000286c99c981 */ /* 0x000322000c1e1100 */
[----:B0-----:R-:W-:-:S04]  /*6f90*/  IADD3 R110, P0, R114, R83, RZ ;  /* 0x00000053726e7210 */ /* 0x001fc80007f1e0ff */
[----:B------:R-:W-:Y:S02]  /*6fa0*/  LEA.HI.X.SX32 R111, R114, R104, 0x1, P0 ;  /* 0x00000068726f7211 */ /* 0x000fe400000f0eff */
[----:B-1----:R-:W-:-:S03]  /*6fb0*/  IADD3 R108, P0, R107, R83, RZ ;  /* 0x000000536b6c7210 */ /* 0x002fc60007f1e0ff */
[----:B------:R-:W4:Y:S01]  /*6fc0*/  @!P2 LDG.E.U8 R151, desc[UR40][R110.64] ;  /* 0x000000286e97a981 */ /* 0x000f22000c1e1100 */
[----:B------:R-:W-:Y:S02]  /*6fd0*/  PRMT R150, RZ, 0x7610, R150 ;  /* 0x00007610ff967816 */ /* 0x000fe40000000096 */
[----:B------:R-:W-:Y:S01]  /*6fe0*/  LEA.HI.X.SX32 R109, R107, R104, 0x1, P0 ;  /* 0x000000686b6d7211 */ /* 0x000fe200000f0eff */
[C---:B------:R-:W-:Y:S01]  /*6ff0*/  IMAD R107, R219.reuse, UR29, RZ ;  /* 0x0000001ddb6b7c24 */ /* 0x040fe2000f8e02ff */
[----:B------:R-:W-:Y:S01]  /*7000*/  ISETP.GE.AND P2, PT, R219, UR59, PT ;  /* 0x0000003bdb007c0c */ /* 0x000fe2000bf46270 */
[----:B------:R-:W-:Y:S02]  /*7010*/  ULDC UR29, c[0x0][0x238] ;  /* 0x00008e00001d7ab9 */ /* 0x000fe40000000800 */
[----:B------:R0:W4:Y:S01]  /*7020*/  @!P1 LDG.E.U8 R150, desc[UR40][R108.64] ;  /* 0x000000286c969981 */ /* 0x000122000c1e1100 */
[----:B------:R-:W-:Y:S02]  /*7030*/  PRMT R149, RZ, 0x7610, R149 ;  /* 0x00007610ff957816 */ /* 0x000fe40000000095 */
[----:B------:R-:W-:-:S02]  /*7040*/  ISETP.GE.AND P1, PT, R218, UR59, PT ;  /* 0x0000003bda007c0c */ /* 0x000fc4000bf26270 */
[----:B0-----:R-:W-:-:S04]  /*7050*/  IADD3 R108, P0, R107, R83, RZ ;  /* 0x000000536b6c7210 */ /* 0x001fc80007f1e0ff */
[----:B------:R-:W-:Y:S01]  /*7060*/  LEA.HI.X.SX32 R109, R107, R104, 0x1, P0 ;  /* 0x000000686b6d7211 */ /* 0x000fe200000f0eff */
[----:B------:R-:W-:Y:S01]  /*7070*/  IMAD R107, R218, UR29, RZ ;  /* 0x0000001dda6b7c24 */ /* 0x000fe2000f8e02ff */
[----:B------:R-:W-:Y:S01]  /*7080*/  PRMT R148, RZ, 0x7610, R148 ;  /* 0x00007610ff947816 */ /* 0x000fe20000000094 */
[----:B------:R-:W-:Y:S02]  /*7090*/  ULDC UR29, c[0x0][0x238] ;  /* 0x00008e00001d7ab9 */ /* 0x000fe40000000800 */
[----:B------:R0:W4:Y:S02]  /*70a0*/  @!P2 LDG.E.U8 R149, desc[UR40][R108.64] ;  /* 0x000000286c95a981 */ /* 0x000124000c1e1100 */
[----:B0-----:R-:W-:-:S04]  /*70b0*/  IADD3 R108, P0, R107, R83, RZ ;  /* 0x000000536b6c7210 */ /* 0x001fc80007f1e0ff */
[----:B------:R-:W-:Y:S01]  /*70c0*/  LEA.HI.X.SX32 R109, R107, R104, 0x1, P0 ;  /* 0x000000686b6d7211 */ /* 0x000fe200000f0eff */
[C---:B------:R-:W-:Y:S01]  /*70d0*/  IMAD R107, R217.reuse, UR29, RZ ;  /* 0x0000001dd96b7c24 */ /* 0x040fe2000f8e02ff */
[----:B------:R-:W-:Y:S01]  /*70e0*/  PRMT R147, RZ, 0x7610, R147 ;  /* 0x00007610ff937816 */ /* 0x000fe20000000093 */
[----:B------:R-:W-:Y:S02]  /*70f0*/  ULDC UR29, c[0x0][0x238] ;  /* 0x00008e00001d7ab9 */ /* 0x000fe40000000800 */
[----:B------:R0:W4:Y:S01]  /*7100*/  @!P1 LDG.E.U8 R148, desc[UR40][R108.64] ;  /* 0x000000286c949981 */ /* 0x000122000c1e1100 */
[----:B------:R-:W-:Y:S02]  /*7110*/  ISETP.GE.AND P1, PT, R217, UR59, PT ;  /* 0x0000003bd9007c0c */ /* 0x000fe4000bf26270 */
[----:B0-----:R-:W-:-:S04]  /*7120*/  IADD3 R108, P0, R107, R83, RZ ;  /* 0x000000536b6c7210 */ /* 0x001fc80007f1e0ff */
[----:B------:R-:W-:Y:S01]  /*7130*/  LEA.HI.X.SX32 R109, R107, R104, 0x1, P0 ;  /* 0x000000686b6d7211 */ /* 0x000fe200000f0eff */
[----:B------:R-:W-:Y:S01]  /*7140*/  IMAD R112, R216, UR29, RZ ;  /* 0x0000001dd8707c24 */ /* 0x000fe2000f8e02ff */
[----:B------:R-:W-:Y:S01]  /*7150*/  LEA.HI R107, R123, 0x6e, RZ, 0x1a ;  /* 0x0000006e7b6b7811 */ /* 0x000fe200078fd0ff */
[----:B------:R-:W-:-:S04]  /*7160*/  ULDC UR29, c[0x0][0x238] ;  /* 0x00008e00001d7ab9 */ /* 0x000fc80000000800 */
[----:B------:R0:W4:Y:S01]  /*7170*/  @!P1 LDG.E.U8 R147, desc[UR40][R108.64] ;  /* 0x000000286c939981 */ /* 0x000122000c1e1100 */
[----:B------:R-:W-:Y:S02]  /*7180*/  ISETP.GE.AND P1, PT, R216, UR59, PT ;  /* 0x0000003bd8007c0c */ /* 0x000fe4000bf26270 */
[----:B------:R-:W-:Y:S02]  /*7190*/  PRMT R146, RZ, 0x7610, R146 ;  /* 0x00007610ff927816 */ /* 0x000fe40000000092 */
[C---:B0-----:R-:W-:Y:S02]  /*71a0*/  IADD3 R108, P0, R112.reuse, R83, RZ ;  /* 0x00000053706c7210 */ /* 0x041fe40007f1e0ff */
[----:B------:R-:W-:Y:S02]  /*71b0*/  ISETP.GE.AND P2, PT, R107, UR59, PT ;  /* 0x0000003b6b007c0c */ /* 0x000fe4000bf46270 */
[----:B------:R-:W-:-:S05]  /*71c0*/  LEA.HI.X.SX32 R109, R112, R104, 0x1, P0 ;  /* 0x00000068706d7211 */ /* 0x000fca00000f0eff */
[----:B------:R0:W4:Y:S01]  /*71d0*/  @!P1 LDG.E.U8 R146, desc[UR40][R108.64] ;  /* 0x000000286c929981 */ /* 0x000122000c1e1100 */
[----:B------:R-:W-:Y:S01]  /*71e0*/  PRMT R145, RZ, 0x7610, R145 ;  /* 0x00007610ff917816 */ /* 0x000fe20000000091 */
[C---:B------:R-:W-:Y:S01]  /*71f0*/  IMAD R110, R215.reuse, UR29, RZ ;  /* 0x0000001dd76e7c24 */ /* 0x040fe2000f8e02ff */
[----:B------:R-:W-:Y:S01]  /*7200*/  ISETP.GE.AND P1, PT, R215, UR59, PT ;  /* 0x0000003bd7007c0c */ /* 0x000fe2000bf26270 */
[----:B------:R-:W-:Y:S01]  /*7210*/  ULDC UR29, c[0x0][0x238] ;  /* 0x00008e00001d7ab9 */ /* 0x000fe20000000800 */
[----:B0-----:R-:W-:-:S04]  /*7220*/  IADD3 R108, P0, R207, R83, RZ ;  /* 0x00000053cf6c7210 */ /* 0x001fc80007f1e0ff */
[----:B------:R-:W-:-:S05]  /*7230*/  LEA.HI.X.SX32 R109, R207, R104, 0x1, P0 ;  /* 0x00000068cf6d7211 */ /* 0x000fca00000f0eff */
[----:B------:R0:W4:Y:S01]  /*7240*/  @!P2 LDG.E.U8 R145, desc[UR40][R108.64] ;  /* 0x000000286c91a981 */ /* 0x000122000c1e1100 */
[----:B------:R-:W-:Y:S02]  /*7250*/  PRMT R144, RZ, 0x7610, R144 ;  /* 0x00007610ff907816 */ /* 0x000fe40000000090 */
        /* <DEDUP_REMOVED lines=10> */
[----:B------:R-:W-:-:S05]  /*7300*/  ULDC UR29, c[0x0][0x238] ;  /* 0x00008e00001d7ab9 */ /* 0x000fca0000000800 */
[----:B------:R0:W4:Y:S01]  /*7310*/  @!P1 LDG.E.U8 R107, desc[UR40][R108.64] ;  /* 0x000000286c6b9981 */ /* 0x000122000c1e1100 */
[----:B------:R-:W-:Y:S02]  /*7320*/  ISETP.GE.AND P1, PT, R213, UR59, PT ;  /* 0x0000003bd5007c0c */ /* 0x000fe4000bf26270 */
[----:B------:R-:W-:-:S04]  /*7330*/  IADD3 R110, P0, R112, R83, RZ ;  /* 0x00000053706e7210 */ /* 0x000fc80007f1e0ff */
[----:B------:R-:W-:Y:S02]  /*7340*/  LEA.HI.X.SX32 R111, R112, R104, 0x1, P0 ;  /* 0x00000068706f7211 */ /* 0x000fe400000f0eff */
[----:B0-----:R-:W-:Y:S01]  /*7350*/  PRMT R108, RZ, 0x7610, R108 ;  /* 0x00007610ff6c7816 */ /* 0x001fe2000000006c */
[----:B------:R-:W-:Y:S01]  /*7360*/  IMAD R112, R212, UR29, RZ ;  /* 0x0000001dd4707c24 */ /* 0x000fe2000f8e02ff */
[----:B------:R-:W-:Y:S01]  /*7370*/  PRMT R109, RZ, 0x7610, R109 ;  /* 0x00007610ff6d7816 */ /* 0x000fe2000000006d */
[----:B------:R-:W-:-:S03]  /*7380*/  ULDC UR29, c[0x0][0x238] ;  /* 0x00008e00001d7ab9 */ /* 0x000fc60000000800 */
        /* <DEDUP_REMOVED lines=18> */
[----:B------:R-:W-:-:S06]  /*74b0*/  IMAD R116, R209, UR29, RZ ;  /* 0x0000001dd1747c24 */ /* 0x000fcc000f8e02ff */
[----:B------:R0:W4:Y:S01]  /*74c0*/  @!P1 LDG.E.U8 R111, desc[UR40][R112.64] ;  /* 0x00000028706f9981 */ /* 0x000122000c1e1100 */
[----:B------:R-:W-:Y:S02]  /*74d0*/  ISETP.GE.AND P1, PT, R209, UR59, PT ;  /* 0x0000003bd1007c0c */ /* 0x000fe4000bf26270 */
[C---:B------:R-:W-:Y:S02]  /*74e0*/  IADD3 R114, P0, R116.reuse, R83, RZ ;  /* 0x0000005374727210 */ /* 0x040fe40007f1e0ff */
[----:B0-----:R-:W-:Y:S02]  /*74f0*/  LEA.HI R112, R123, 0x7e, RZ, 0x1a ;  /* 0x0000007e7b707811 */ /* 0x001fe400078fd0ff */
[----:B------:R-:W-:Y:S02]  /*7500*/  LEA.HI.X.SX32 R115, R116, R104, 0x1, P0 ;  /* 0x0000006874737211 */ /* 0x000fe400000f0eff */
[----:B------:R-:W-:Y:S02]  /*7510*/  ISETP.GE.AND P2, PT, R112, UR59, PT ;  /* 0x0000003b70007c0c */ /* 0x000fe4000bf46270 */
[----:B------:R-:W-:-:S02]  /*7520*/  PRMT R112, RZ, 0x7610, R112 ;  /* 0x00007610ff707816 */ /* 0x000fc40000000070 */
[----:B------:R-:W-:-:S04]  /*7530*/  PRMT R113, RZ, 0x7610, R113 ;  /* 0x00007610ff717816 */ /* 0x000fc80000000071 */
[----:B------:R0:W4:Y:S02]  /*7540*/  @!P1 LDG.E.U8 R112, desc[UR40][R114.64] ;  /* 0x0000002872709981 */ /* 0x000124000c1e1100 */
[----:B0-----:R-:W-:-:S04]  /*7550*/  IADD3 R114, P0, R208, R83, RZ ;  /* 0x00000053d0727210 */ /* 0x001fc80007f1e0ff */
[----:B------:R-:W-:-:S05]  /*7560*/  LEA.HI.X.SX32 R115, R208, R104, 0x1, P0 ;  /* 0x00000068d0737211 */ /* 0x000fca00000f0eff */
[----:B------:R0:W4:Y:S01]  /*7570*/  @!P2 LDG.E.U8 R113, desc[UR40][R114.64] ;  /* 0x000000287271a981 */ /* 0x000122000c1e1100 */
[----:B------:R-:W-:Y:S02]  /*7580*/  ISETP.GE.AND P0, PT, R0, UR59, PT ;  /* 0x0000003b00007c0c */ /* 0x000fe4000bf06270 */
[----:B------:R-:W-:Y:S02]  /*7590*/  IADD3 R116, P1, R106, R205, RZ ;  /* 0x000000cd6a747210 */ /* 0x000fe40007f3e0ff */
[----:B0-----:R-:W-:Y:S02]  /*75a0*/  SHF.R.S32.HI R114, RZ, 0x1f, R106 ;  /* 0x0000001fff727819 */ /* 0x001fe4000001146a */
[----:B------:R-:W-:-:S03]  /*75b0*/  PRMT R115, RZ, 0x7610, R115 ;  /* 0x00007610ff737816 */ /* 0x000fc60000000073 */
[----:B------:R-:W-:Y:S01]  /*75c0*/  IMAD.X R117, R114, 0x1, R204, P1 ;  /* 0x0000000172757824 */ /* 0x000fe200008e06cc */
[----:B------:R-:W-:Y:S01]  /*75d0*/  BAR.SYNC.DEFER_BLOCKING 0x0 ;  /* 0x0000000000007b1d */ /* 0x000fe20000010000 */
[----:B------:R-:W-:-:S05]  /*75e0*/  IADD3 R118, P1, R106, R17, RZ ;  /* 0x000000116a767210 */ /* 0x000fca0007f3e0ff */
[----:B------:R-:W-:Y:S02]  /*75f0*/  IMAD.X R119, R114, 0x1, R72, P1 ;  /* 0x0000000172777824 */ /* 0x000fe400008e0648 */
[----:B------:R-:W-:Y:S01]  /*7600*/  IMAD.SHL.U32 R152, R123, 0x10, RZ ;  /* 0x000000107b987824 */ /* 0x000fe200078e00ff */
[----:B------:R0:W4:Y:S02]  /*7610*/  @!P0 LDG.E.U8 R115, desc[UR40][R116.64] ;  /* 0x0000002874738981 */ /* 0x000124000c1e1100 */
[----:B0-----:R-:W-:-:S06]  /*7620*/  PRMT R116, RZ, 0x7610, R116 ;  /* 0x00007610ff747816 */ /* 0x001fcc0000000074 */
[----:B------:R0:W4:Y:S01]  /*7630*/  @!P0 LDG.E.U8 R116, desc[UR40][R118.64] ;  /* 0x0000002876748981 */ /* 0x000122000c1e1100 */
[----:B------:R-:W-:Y:S02]  /*7640*/  PRMT R117, RZ, 0x7610, R117 ;  /* 0x00007610ff757816 */ /* 0x000fe40000000075 */
[----:B0-----:R-:W-:-:S05]  /*7650*/  IADD3 R118, P1, R106, R19, RZ ;  /* 0x000000136a767210 */ /* 0x001fca0007f3e0ff */
[----:B------:R-:W-:Y:S01]  /*7660*/  IMAD.X R119, R114, 0x1, R74, P1 ;  /* 0x0000000172777824 */ /* 0x000fe200008e064a */
[----:B------:R-:W-:Y:S02]  /*7670*/  IADD3 R120, P1, R106, R21, RZ ;  /* 0x000000156a787210 */ /* 0x000fe40007f3e0ff */
[----:B------:R-:W-:Y:S02]  /*7680*/  LOP3.LUT R152, R152, 0x70, RZ, 0xc0, !PT ;  /* 0x0000007098987812 */ /* 0x000fe400078ec0ff */
[----:B------:R-:W-:Y:S01]  /*7690*/  LOP3.LUT R123, R123, 0x3f, RZ, 0xc0, !PT ;  /* 0x0000003f7b7b7812 */ /* 0x000fe200078ec0ff */
[----:B------:R0:W4:Y:S01]  /*76a0*/  @!P0 LDG.E.U8 R117, desc[UR40][R118.64] ;  /* 0x0000002876758981 */ /* 0x000122000c1e1100 */
[----:B------:R-:W-:-:S03]  /*76b0*/  IMAD.X R121, R114, 0x1, R76, P1 ;  /* 0x0000000172797824 */ /* 0x000fc600008e064c */
[----:B------:R-:W-:Y:S01]  /*76c0*/  IMAD R152, R123, 0x80, R152 ;  /* 0x000000807b987824 */ /* 0x000fe200078e0298 */
[----:B0-----:R-:W-:-:S04]  /*76d0*/  PRMT R118, RZ, 0x7610, R118 ;  /* 0x00007610ff767816 */ /* 0x001fc80000000076 */
[----:B------:R-:W-:Y:S02]  /*76e0*/  LOP3.LUT R152, R152, R2, RZ, 0xfc, !PT ;  /* 0x0000000298987212 */ /* 0x000fe400078efcff */
[----:B------:R0:W4:Y:S01]  /*76f0*/  @!P0 LDG.E.U8 R118, desc[UR40][R120.64] ;  /* 0x0000002878768981 */ /* 0x000122000c1e1100 */
[----:B------:R-:W-:-:S03]  /*7700*/  PRMT R119, RZ, 0x7610, R119 ;  /* 0x00007610ff777816 */ /* 0x000fc60000000077 */
[----:B------:R1:W-:Y:S01]  /*7710*/  STS.U8 [R152+UR60], R122 ;  /* 0x0000007a98007988 */ /* 0x0003e2000800003c */
[----:B0-----:R-:W-:-:S05]  /*7720*/  IADD3 R120, P1, R106, R23, RZ ;  /* 0x000000176a787210 */ /* 0x001fca0007f3e0ff */
[----:B------:R-:W-:Y:S01]  /*7730*/  IMAD.X R121, R114, 0x1, R78, P1 ;  /* 0x0000000172797824 */ /* 0x000fe200008e064e */
[----:B-1----:R-:W-:-:S04]  /*7740*/  IADD3 R122, P1, R106, R57, RZ ;  /* 0x000000396a7a7210 */ /* 0x002fc80007f3e0ff */
[----:B------:R0:W4:Y:S01]  /*7750*/  @!P0 LDG.E.U8 R119, desc[UR40][R120.64] ;  /* 0x0000002878778981 */ /* 0x000122000c1e1100 */
[----:B------:R-:W-:Y:S01]  /*7760*/  IMAD.X R123, R114, 0x1, R80, P1 ;  /* 0x00000001727b7824 */ /* 0x000fe200008e0650 */
[----:B0-----:R-:W-:-:S06]  /*7770*/  PRMT R120, RZ, 0x7610, R120 ;  /* 0x00007610ff787816 */ /* 0x001fcc0000000078 */
[----:B------:R0:W4:Y:S01]  /*7780*/  @!P0 LDG.E.U8 R120, desc[UR40][R122.64] ;  /* 0x000000287a788981 */ /* 0x000122000c1e1100 */
[----:B------:R-:W-:-:S03]  /*7790*/  PRMT R121, RZ, 0x7610, R121 ;  /* 0x00007610ff797816 */ /* 0x000fc60000000079 */
[----:B------:R1:W-:Y:S01]  /*77a0*/  STS.U8 [R152+UR60+0x4], R124 ;  /* 0x0000047c98007988 */ /* 0x0003e2000800003c */
[----:B0-----:R-:W-:-:S05]  /*77b0*/  IADD3 R122, P1, R106, R59, RZ ;  /* 0x0000003b6a7a7210 */ /* 0x001fca0007f3e0ff */
[----:B------:R-:W-:Y:S01]  /*77c0*/  IMAD.X R123, R114, 0x1, R82, P1 ;  /* 0x00000001727b7824 */ /* 0x000fe200008e0652 */
[----:B-1----:R-:W-:Y:S01]  /*77d0*/  IADD3 R124, P1, R106, R61, RZ ;  /* 0x0000003d6a7c7210 */ /* 0x002fe20007f3e0ff */
[----:B-----5:R0:W-:Y:S04]  /*77e0*/  STS.U8 [R152+UR60+0x2], R125 ;  /* 0x0000027d98007988 */ /* 0x0201e8000800003c */
[----:B------:R1:W5:Y:S01]  /*77f0*/  @!P0 LDG.E.U8 R121, desc[UR40][R122.64] ;  /* 0x000000287a798981 */ /* 0x000362000c1e1100 */
[----:B0-----:R-:W-:Y:S01]  /*7800*/  IMAD.X R125, R114, 0x1, R84, P1 ;  /* 0x00000001727d7824 */ /* 0x001fe200008e0654 */
[----:B-1----:R-:W-:-:S06]  /*7810*/  PRMT R122, RZ, 0x7610, R122 ;  /* 0x00007610ff7a7816 */ /* 0x002fcc000000007a */
[----:B------:R0:W5:Y:S01]  /*7820*/  @!P0 LDG.E.U8 R122, desc[UR40][R124.64] ;  /* 0x000000287c7a8981 */ /* 0x000162000c1e1100 */
[----:B------:R-:W-:-:S03]  /*7830*/  PRMT R123, RZ, 0x7610, R123 ;  /* 0x00007610ff7b7816 */ /* 0x000fc6000000007b */
[----:B------:R1:W-:Y:S01]  /*7840*/  STS.U8 [R152+UR60+0x8], R126 ;  /* 0x0000087e98007988 */ /* 0x0003e2000800003c */
[----:B0-----:R-:W-:-:S05]  /*7850*/  IADD3 R124, P1, R106, R63, RZ ;  /* 0x0000003f6a7c7210 */ /* 0x001fca0007f3e0ff */
[----:B------:R-:W-:Y:S01]  /*7860*/  IMAD.X R125, R114, 0x1, R86, P1 ;  /* 0x00000001727d7824 */ /* 0x000fe200008e0656 */
[----:B-1----:R-:W-:Y:S01]  /*7870*/  IADD3 R126, P1, R106, R65, RZ ;  /* 0x000000416a7e7210 */ /* 0x002fe20007f3e0ff */
[----:B------:R0:W-:Y:S04]  /*7880*/  STS.U8 [R152+UR60+0x6], R127 ;  /* 0x0000067f98007988 */ /* 0x0001e8000800003c */
        /* <DEDUP_REMOVED lines=12> */
[----:B-1----:R-:W-:Y:S02]  /*7950*/  PRMT R126, RZ, 0x7610, R126 ;  /* 0x00007610ff7e7816 */ /* 0x002fe4000000007e */
[----:B------:R-:W-:-:S04]  /*7960*/  LOP3.LUT R235, R152, 0x10, RZ, 0x3c, !PT ;  /* 0x0000001098eb7812 */ /* 0x000fc800078e3cff */
[----:B------:R0:W5:Y:S01]  /*7970*/  @!P0 LDG.E.U8 R126, desc[UR40][R128.64] ;  /* 0x00000028807e8981 */ /* 0x000162000c1e1100 */
[----:B------:R-:W-:-:S03]  /*7980*/  PRMT R127, RZ, 0x7610, R127 ;  /* 0x00007610ff7f7816 */ /* 0x000fc6000000007f */
[----:B------:R-:W-:Y:S01]  /*7990*/  STS.U8 [R152+UR60+0xe], R131 ;  /* 0x00000e8398007988 */ /* 0x000fe2000800003c */
[----:B0-----:R-:W-:-:S03]  /*79a0*/  IADD3 R128, P1, R106, R71, RZ ;  /* 0x000000476a807210 */ /* 0x001fc60007f3e0ff */
[----:B------:R0:W-:Y:S02]  /*79b0*/  STS.U8 [R235+UR60+0x2], R130 ;  /* 0x00000282eb007988 */ /* 0x0001e4000800003c */
[----:B------:R-:W-:-:S05]  /*79c0*/  IMAD.X R129, R114, 0x1, R92, P1 ;  /* 0x0000000172817824 */ /* 0x000fca00008e065c */
[----:B------:R1:W5:Y:S01]  /*79d0*/  @!P0 LDG.E.U8 R127, desc[UR40][R128.64] ;  /* 0x00000028807f8981 */ /* 0x000362000c1e1100 */
[----:B0-----:R-:W-:-:S05]  /*79e0*/  IADD3 R130, P1, R106, R73, RZ ;  /* 0x000000496a827210 */ /* 0x001fca0007f3e0ff */
[----:B------:R-:W-:Y:S01]  /*79f0*/  IMAD.X R131, R114, 0x1, R93, P1 ;  /* 0x0000000172837824 */ /* 0x000fe200008e065d */
        /* <DEDUP_REMOVED lines=31> */
[----:B------:R0:W-:Y:S04]  /*7bf0*/  STS.U8 [R235+UR60], R180 ;  /* 0x000000b4eb007988 */ /* 0x0001e8000800003c */
[----:B------:R1:W5:Y:S01]  /*7c00*/  @!P0 LDG.E.U8 R134, desc[UR40][R136.64] ;  /* 0x0000002888868981 */ /* 0x000362000c1e1100 */
[----:B------:R-:W-:-:S02]  /*7c10*/  PRMT R135, RZ, 0x7610, R135 ;  /* 0x00007610ff877816 */ /* 0x000fc40000000087 */
[----:B0-----:R-:W-:Y:S01]  /*7c20*/  LOP3.LUT R180, R152, 0x20, RZ, 0x3c, !PT ;  /* 0x0000002098b47812 */ /* 0x001fe200078e3cff */
[----:B------:R-:W5:Y:S01]  /*7c30*/  LDL R235, [R1] ;  /* 0x0000000001eb7983 */ /* 0x000f620000100800 */
[----:B-1----:R-:W-:-:S03]  /*7c40*/  IADD3 R136, P1, R106, R87, RZ ;  /* 0x000000576a887210 */ /* 0x002fc60007f3e0ff */
[----:B------:R0:W-:Y:S02]  /*7c50*/  STS.U8 [R180+UR60+0x2], R138 ;  /* 0x0000028ab4007988 */ /* 0x0001e4000800003c */
[----:B------:R-:W-:Y:S02]  /*7c60*/  IMAD.X R137, R114, 0x1, R100, P1 ;  /* 0x0000000172897824 */ /* 0x000fe400008e0664 */
[----:B------:R1:W-:Y:S04]  /*7c70*/  STS.U8 [R180+UR60], R139 ;  /* 0x0000008bb4007988 */ /* 0x0003e8000800003c */
[----:B------:R2:W5:Y:S01]  /*7c80*/  @!P0 LDG.E.U8 R135, desc[UR40][R136.64] ;  /* 0x0000002888878981 */ /* 0x000562000c1e1100 */
[----:B0-----:R-:W-:-:S05]  /*7c90*/  IADD3 R138, P1, R106, R89, RZ ;  /* 0x000000596a8a7210 */ /* 0x001fca0007f3e0ff */
[----:B-1----:R-:W-:Y:S01]  /*7ca0*/  IMAD.X R139, R114, 0x1, R101, P1 ;  /* 0x00000001728b7824 */ /* 0x002fe200008e0665 */
[----:B--2---:R-:W-:-:S06]  /*7cb0*/  PRMT R136, RZ, 0x7610, R136 ;  /* 0x00007610ff887816 */ /* 0x004fcc0000000088 */
[----:B------:R0:W2:Y:S01]  /*7cc0*/  @!P0 LDG.E.U8 R136, desc[UR40][R138.64] ;  /* 0x000000288a888981 */ /* 0x0000a2000c1e1100 */
[----:B------:R-:W-:-:S03]  /*7cd0*/  PRMT R137, RZ, 0x7610, R137 ;  /* 0x00007610ff897816 */ /* 0x000fc60000000089 */
[----:B------:R1:W-:Y:S01]  /*7ce0*/  STS.U8 [R180+UR60+0x6], R140 ;  /* 0x0000068cb4007988 */ /* 0x0003e2000800003c */
[----:B0-----:R-:W-:-:S05]  /*7cf0*/  IADD3 R138, P1, R106, R181, RZ ;  /* 0x000000b56a8a7210 */ /* 0x001fca0007f3e0ff */
[----:B------:R-:W-:Y:S01]  /*7d00*/  IMAD.X R139, R114, 0x1, R102, P1 ;  /* 0x00000001728b7824 */ /* 0x000fe200008e0666 */
[----:B-1----:R-:W-:Y:S01]  /*7d10*/  IADD3 R140, P1, R106, R183, RZ ;  /* 0x000000b76a8c7210 */ /* 0x002fe20007f3e0ff */
[----:B------:R0:W-:Y:S04]  /*7d20*/  STS.U8 [R180+UR60+0x4], R141 ;  /* 0x0000048db4007988 */ /* 0x0001e8000800003c */
[----:B------:R1:W2:Y:S01]  /*7d30*/  @!P0 LDG.E.U8 R137, desc[UR40][R138.64] ;  /* 0x000000288a898981 */ /* 0x0002a2000c1e1100 */
[----:B0-----:R-:W-:Y:S01]  /*7d40*/  IMAD.X R141, R114, 0x1, R182, P1 ;  /* 0x00000001728d7824 */ /* 0x001fe200008e06b6 */
[----:B-1----:R-:W-:-:S06]  /*7d50*/  PRMT R138, RZ, 0x7610, R138 ;  /* 0x00007610ff8a7816 */ /* 0x002fcc000000008a */
        /* <DEDUP_REMOVED lines=11> */
[----:B------:R-:W-:Y:S02]  /*7e10*/  PRMT R141, RZ, 0x7610, R141 ;  /* 0x00007610ff8d7816 */ /* 0x000fe4000000008d */
[----:B0-----:R-:W-:-:S05]  /*7e20*/  IADD3 R142, P1, R106, R189, RZ ;  /* 0x000000bd6a8e7210 */ /* 0x001fca0007f3e0ff */
[----:B------:R-:W-:Y:S01]  /*7e30*/  IMAD.X R143, R114, 0x1, R188, P1 ;  /* 0x00000001728f7824 */ /* 0x000fe200008e06bc */
[----:B------:R0:W-:Y:S04]  /*7e40*/  STS.U8 [R180+UR60+0xe], R178 ;  /* 0x00000eb2b4007988 */ /* 0x0001e8000800003c */
[----:B------:R1:W2:Y:S01]  /*7e50*/  @!P0 LDG.E.U8 R141, desc[UR40][R142.64] ;  /* 0x000000288e8d8981 */ /* 0x0002a2000c1e1100 */
[----:B0-----:R-:W-:Y:S02]  /*7e60*/  PRMT R178, RZ, 0x7610, R178 ;  /* 0x00007610ffb27816 */ /* 0x001fe400000000b2 */
[----:B-1----:R-:W-:Y:S01]  /*7e70*/  IADD3 R142, P1, R106, R191, RZ ;  /* 0x000000bf6a8e7210 */ /* 0x002fe20007f3e0ff */
[----:B------:R0:W-:Y:S04]  /*7e80*/  STS.U8 [R180+UR60+0xc], R179 ;  /* 0x00000cb3b4007988 */ /* 0x0001e8000800003c */
[----:B------:R-:W-:-:S05]  /*7e90*/  IMAD.X R143, R114, 0x1, R190, P1 ;  /* 0x00000001728f7824 */ /* 0x000fca00008e06be */
[----:B------:R1:W2:Y:S01]  /*7ea0*/  @!P0 LDG.E.U8 R178, desc[UR40][R142.64] ;  /* 0x000000288eb28981 */ /* 0x0002a2000c1e1100 */
[----:B0-----:R-:W-:-:S05]  /*7eb0*/  LOP3.LUT R179, R152, 0x30, RZ, 0x3c, !PT ;  /* 0x0000003098b37812 */ /* 0x001fca00078e3cff */
[----:B------:R0:W-:Y:S01]  /*7ec0*/  STS.U8 [R179+UR60], R177 ;  /* 0x000000b1b3007988 */ /* 0x0001e2000800003c */
[----:B-1----:R-:W-:-:S05]  /*7ed0*/  IADD3 R142, P1, R106, R193, RZ ;  /* 0x000000c16a8e7210 */ /* 0x002fca0007f3e0ff */
[----:B------:R-:W-:Y:S01]  /*7ee0*/  IMAD.X R143, R114, 0x1, R192, P1 ;  /* 0x00000001728f7824 */ /* 0x000fe200008e06c0 */
[----:B0-----:R-:W-:Y:S01]  /*7ef0*/  PRMT R177, RZ, 0x7610, R177 ;  /* 0x00007610ffb17816 */ /* 0x001fe200000000b1 */
[----:B------:R0:W-:Y:S05]  /*7f00*/  STS.U8 [R179+UR60+0x2], R176 ;  /* 0x000002b0b3007988 */ /* 0x0001ea000800003c */
[----:B------:R1:W2:Y:S01]  /*7f10*/  @!P0 LDG.E.U8 R177, desc[UR40][R142.64] ;  /* 0x000000288eb18981 */ /* 0x0002a2000c1e1100 */
[----:B0-----:R-:W-:Y:S02]  /*7f20*/  PRMT R176, RZ, 0x7610, R176 ;  /* 0x00007610ffb07816 */ /* 0x001fe400000000b0 */
[----:B-1----:R-:W-:-:S05]  /*7f30*/  IADD3 R142, P1, R106, R195, RZ ;  /* 0x000000c36a8e7210 */ /* 0x002fca0007f3e0ff */
[----:B------:R-:W-:Y:S01]  /*7f40*/  IMAD.X R143, R114, 0x1, R194, P1 ;  /* 0x00000001728f7824 */ /* 0x000fe200008e06c2 */
[----:B------:R0:W-:Y:S04]  /*7f50*/  STS.U8 [R179+UR60+0x4], R175 ;  /* 0x000004afb3007988 */ /* 0x0001e8000800003c */
        /* <DEDUP_REMOVED lines=17> */
[----:B-1----:R-:W-:-:S04]  /*8070*/  IADD3 R142, P1, R106, UR58, RZ ;  /* 0x0000003a6a8e7c10 */ /* 0x002fc8000ff3e0ff */
[----:B------:R-:W-:Y:S01]  /*8080*/  IADD3.X R143, R114, UR38, RZ, P1, !PT ;  /* 0x00000026728f7c10 */ /* 0x000fe20008ffe4ff */
        /* <DEDUP_REMOVED lines=9> */
[----:B------:R-:W-:Y:S02]  /*8120*/  IADD3.X R143, R114, UR36, RZ, P1, !PT ;  /* 0x00000024728f7c10 */ /* 0x000fe40008ffe4ff */
[----:B------:R-:W-:-:S03]  /*8130*/  LOP3.LUT R179, R152, 0x40, RZ, 0x3c, !PT ;  /* 0x0000004098b37812 */ /* 0x000fc600078e3cff */
[----:B------:R0:W2:Y:S04]  /*8140*/  @!P0 LDG.E.U8 R170, desc[UR40][R142.64] ;  /* 0x000000288eaa8981 */ /* 0x0000a8000c1e1100 */
[----:B------:R1:W-:Y:S01]  /*8150*/  STS.U8 [R179+UR60], R169 ;  /* 0x000000a9b3007988 */ /* 0x0003e2000800003c */
[----:B0-----:R-:W-:Y:S02]  /*8160*/  IADD3 R142, P1, R106, UR55, RZ ;  /* 0x000000376a8e7c10 */ /* 0x001fe4000ff3e0ff */
[----:B-1----:R-:W-:Y:S02]  /*8170*/  PRMT R169, RZ, 0x7610, R169 ;  /* 0x00007610ffa97816 */ /* 0x002fe400000000a9 */
[----:B------:R-:W-:Y:S01]  /*8180*/  IADD3.X R143, R114, UR35, RZ, P1, !PT ;  /* 0x00000023728f7c10 */ /* 0x000fe20008ffe4ff */
[----:B------:R0:W-:Y:S04]  /*8190*/  STS.U8 [R179+UR60+0x2], R168 ;  /* 0x000002a8b3007988 */ /* 0x0001e8000800003c */
[----:B------:R1:W2:Y:S01]  /*81a0*/  @!P0 LDG.E.U8 R169, desc[UR40][R142.64] ;  /* 0x000000288ea98981 */ /* 0x0002a2000c1e1100 */
[----:B0-----:R-:W-:-:S02]  /*81b0*/  PRMT R168, RZ, 0x7610, R168 ;  /* 0x00007610ffa87816 */ /* 0x001fc400000000a8 */
[----:B-1----:R-:W-:-:S04]  /*81c0*/  IADD3 R142, P1, R106, UR54, RZ ;  /* 0x000000366a8e7c10 */ /* 0x002fc8000ff3e0ff */
[----:B------:R-:W-:Y:S01]  /*81d0*/  IADD3.X R143, R114, UR34, RZ, P1, !PT ;  /* 0x00000022728f7c10 */ /* 0x000fe20008ffe4ff */
[----:B---3--:R0:W-:Y:S04]  /*81e0*/  STS.U8 [R179+UR60+0x4], R167 ;  /* 0x000004a7b3007988 */ /* 0x0081e8000800003c */
[----:B------:R1:W3:Y:S01]  /*81f0*/  @!P0 LDG.E.U8 R168, desc[UR40][R142.64] ;  /* 0x000000288ea88981 */ /* 0x0002e2000c1e1100 */
[----:B0-----:R-:W-:Y:S02]  /*8200*/  PRMT R167, RZ, 0x7610, R167 ;  /* 0x00007610ffa77816 */ /* 0x001fe400000000a7 */
[----:B-1----:R-:W-:-:S04]  /*8210*/  IADD3 R142, P1, R106, UR53, RZ ;  /* 0x000000356a8e7c10 */ /* 0x002fc8000ff3e0ff */
[----:B------:R-:W-:Y:S01]  /*8220*/  IADD3.X R143, R114, UR33, RZ, P1, !PT ;  /* 0x00000021728f7c10 */ /* 0x000fe20008ffe4ff */
[----:B------:R0:W-:Y:S04]  /*8230*/  STS.U8 [R179+UR60+0x6], R166 ;  /* 0x000006a6b3007988 */ /* 0x0001e8000800003c */
[----:B------:R1:W3:Y:S01]  /*8240*/  @!P0 LDG.E.U8 R167, desc[UR40][R142.64] ;  /* 0x000000288ea78981 */ /* 0x0002e2000c1e1100 */
[----:B0-----:R-:W-:Y:S02]  /*8250*/  PRMT R166, RZ, 0x7610, R166 ;  /* 0x00007610ffa67816 */ /* 0x001fe400000000a6 */
[----:B-1----:R-:W-:-:S04]  /*8260*/  IADD3 R142, P1, R106, UR52, RZ ;  /* 0x000000346a8e7c10 */ /* 0x002fc8000ff3e0ff */
[----:B------:R-:W-:Y:S01]  /*8270*/  IADD3.X R143, R114, UR32, RZ, P1, !PT ;  /* 0x00000020728f7c10 */ /* 0x000fe20008ffe4ff */
[----:B----4-:R0:W-:Y:S04]  /*8280*/  STS.U8 [R179+UR60+0x8], R165 ;  /* 0x000008a5b3007988 */ /* 0x0101e8000800003c */
[----:B------:R1:W4:Y:S01]  /*8290*/  @!P0 LDG.E.U8 R166, desc[UR40][R142.64] ;  /* 0x000000288ea68981 */ /* 0x000322000c1e1100 */
        /* <DEDUP_REMOVED lines=8> */
[----:B------:R0:W-:Y:S04]  /*8320*/  STS.U8 [R179+UR60+0xc], R163 ;  /* 0x00000ca3b3007988 */ /* 0x0001e8000800003c */
        /* <DEDUP_REMOVED lines=8> */
[----:B------:R-:W-:Y:S02]  /*83b0*/  IADD3.X R143, R114, UR12, RZ, P1, !PT ;  /* 0x0000000c728f7c10 */ /* 0x000fe40008ffe4ff */
[----:B------:R-:W-:-:S03]  /*83c0*/  LOP3.LUT R179, R152, 0x50, RZ, 0x3c, !PT ;  /* 0x0000005098b37812 */ /* 0x000fc600078e3cff */
[----:B------:R0:W4:Y:S04]  /*83d0*/  @!P0 LDG.E.U8 R162, desc[UR40][R142.64] ;  /* 0x000000288ea28981 */ /* 0x000128000c1e1100 */
[----:B------:R1:W-:Y:S01]  /*83e0*/  STS.U8 [R179+UR60], R161 ;  /* 0x000000a1b3007988 */ /* 0x0003e2000800003c */
[----:B0-----:R-:W-:Y:S02]  /*83f0*/  IADD3 R142, P1, R106, UR47, RZ ;  /* 0x0000002f6a8e7c10 */ /* 0x001fe4000ff3e0ff */
[----:B-1----:R-:W-:Y:S02]  /*8400*/  PRMT R161, RZ, 0x7610, R161 ;  /* 0x00007610ffa17816 */ /* 0x002fe400000000a1 */
[----:B------:R-:W-:Y:S01]  /*8410*/  IADD3.X R143, R114, UR11, RZ, P1, !PT ;  /* 0x0000000b728f7c10 */ /* 0x000fe20008ffe4ff */
[----:B------:R0:W-:Y:S04]  /*8420*/  STS.U8 [R179+UR60+0x2], R160 ;  /* 0x000002a0b3007988 */ /* 0x0001e8000800003c */
[----:B------:R1:W3:Y:S01]  /*8430*/  @!P0 LDG.E.U8 R161, desc[UR40][R142.64] ;  /* 0x000000288ea18981 */ /* 0x0002e2000c1e1100 */
[----:B0-----:R-:W-:-:S02]  /*8440*/  PRMT R160, RZ, 0x7610, R160 ;  /* 0x00007610ffa07816 */ /* 0x001fc400000000a0 */
        /* <DEDUP_REMOVED lines=30> */
[----:B-1----:R-:W-:-:S05]  /*8630*/  IADD3 R142, P1, R106, R203, RZ ;  /* 0x000000cb6a8e7210 */ /* 0x002fca0007f3e0ff */
[----:B------:R-:W-:-:S05]  /*8640*/  IMAD.X R143, R114, 0x1, R202, P1 ;  /* 0x00000001728f7824 */ /* 0x000fca00008e06ca */
[----:B------:R0:W4:Y:S01]  /*8650*/  @!P0 LDG.E.U8 R154, desc[UR40][R142.64] ;  /* 0x000000288e9a8981 */ /* 0x000122000c1e1100 */
[----:B------:R-:W-:Y:S02]  /*8660*/  PRMT R179, RZ, 0x7610, R179 ;  /* 0x00007610ffb37816 */ /* 0x000fe400000000b3 */
[----:B0-----:R-:W-:-:S05]  /*8670*/  IADD3 R142, P1, R106, R13, RZ ;  /* 0x0000000d6a8e7210 */ /* 0x001fca0007f3e0ff */
[----:B------:R-:W-:Y:S01]  /*8680*/  IMAD.X R143, R114, 0x1, R68, P1 ;  /* 0x00000001728f7824 */ /* 0x000fe200008e0644 */
[----:B------:R-:W-:-:S04]  /*8690*/  LOP3.LUT R180, R152, 0x60, RZ, 0x3c, !PT ;  /* 0x0000006098b47812 */ /* 0x000fc800078e3cff */
[----:B------:R0:W4:Y:S01]  /*86a0*/  @!P0 LDG.E.U8 R179, desc[UR40][R142.64] ;  /* 0x000000288eb38981 */ /* 0x000122000c1e1100 */
[----:B------:R-:W-:Y:S02]  /*86b0*/  PRMT R152, RZ, 0x7610, R152 ;  /* 0x00007610ff987816 */ /* 0x000fe40000000098 */
[----:B0-----:R-:W-:-:S05]  /*86c0*/  IADD3 R142, P1, R106, R15, RZ ;  /* 0x0000000f6a8e7210 */ /* 0x001fca0007f3e0ff */
[----:B------:R-:W-:Y:S01]  /*86d0*/  IMAD.X R143, R114, 0x1, R70, P1 ;  /* 0x00000001728f7824 */ /* 0x000fe200008e0646 */
[----:B------:R0:W-:Y:S04]  /*86e0*/  STS.U8 [R180+UR60+0x2], R151 ;  /* 0x00000297b4007988 */ /* 0x0001e8000800003c */
[----:B------:R1:W4:Y:S01]  /*86f0*/  @!P0 LDG.E.U8 R152, desc[UR40][R142.64] ;  /* 0x000000288e988981 */ /* 0x000322000c1e1100 */
[----:B0-----:R-:W-:Y:S02]  /*8700*/  PRMT R151, RZ, 0x7610, R151 ;  /* 0x00007610ff977816 */ /* 0x001fe40000000097 */
[----:B-1----:R-:W-:-:S05]  /*8710*/  IADD3 R142, P1, R106, R11, RZ ;  /* 0x0000000b6a8e7210 */ /* 0x002fca0007f3e0ff */
        /* <DEDUP_REMOVED lines=31> */
[----:B------:R0:W-:Y:S04]  /*8910*/  STS.U8 [R180+UR60], R153 ;  /* 0x00000099b4007988 */ /* 0x0001e8000800003c */
        /* <DEDUP_REMOVED lines=8> */
[----:B------:R-:W-:-:S05]  /*89a0*/  IMAD.X R143, R114, 0x1, R18, P1 ;  /* 0x00000001728f7824 */ /* 0x000fca00008e0612 */
[----:B------:R0:W4:Y:S02]  /*89b0*/  @!P0 LDG.E.U8 R144, desc[UR40][R142.64] ;  /* 0x000000288e908981 */ /* 0x000124000c1e1100 */
[----:B0-----:R-:W-:-:S05]  /*89c0*/  IADD3 R142, P1, R106, R105, RZ ;  /* 0x000000696a8e7210 */ /* 0x001fca0007f3e0ff */
[----:B------:R-:W-:Y:S01]  /*89d0*/  IMAD.X R143, R114, 0x1, R16, P1 ;  /* 0x00000001728f7824 */ /* 0x000fe200008e0610 */
[----:B------:R-:W-:-:S06]  /*89e0*/  PRMT R114, RZ, 0x7610, R114 ;  /* 0x00007610ff727816 */ /* 0x000fcc0000000072 */
[----:B------:R-:W4:Y:S04]  /*89f0*/  @!P0 LDG.E.U8 R114, desc[UR40][R142.64] ;  /* 0x000000288e728981 */ /* 0x000f28000c1e1100 */
[----:B------:R0:W-:Y:S04]  /*8a00*/  STS.U8 [R4+UR60+0x2], R107 ;  /* 0x0000026b04007988 */ /* 0x0001e8000800003c */
[----:B------:R1:W-:Y:S01]  /*8a10*/  STS.U8 [R4+UR60+0x4], R108 ;  /* 0x0000046c04007988 */ /* 0x0003e2000800003c */
[----:B0-----:R-:W-:-:S03]  /*8a20*/  LOP3.LUT R107, R0, 0x10, RZ, 0x3c, !PT ;  /* 0x00000010006b7812 */ /* 0x001fc600078e3cff */
[----:B------:R-:W-:Y:S04]  /*8a30*/  STS.U8 [R4+UR60+0x6], R109 ;  /* 0x0000066d04007988 */ /* 0x000fe8000800003c */
[----:B------:R-:W-:Y:S01]  /*8a40*/  STS.U8 [R4+UR60+0x8], R110 ;  /* 0x0000086e04007988 */ /* 0x000fe2000800003c */
[----:B-1----:R-:W-:-:S03]  /*8a50*/  LOP3.LUT R108, R0, 0x20, RZ, 0x3c, !PT ;  /* 0x00000020006c7812 */ /* 0x002fc600078e3cff */
[----:B------:R-:W-:Y:S04]  /*8a60*/  STS.U8 [R4+UR60+0xa], R111 ;  /* 0x00000a6f04007988 */ /* 0x000fe8000800003c */
[----:B------:R-:W-:Y:S04]  /*8a70*/  STS.U8 [R4+UR60+0xc], R112 ;  /* 0x00000c7004007988 */ /* 0x000fe8000800003c */
[----:B------:R-:W-:Y:S04]  /*8a80*/  STS.U8 [R4+UR60+0xe], R113 ;  /* 0x00000e7104007988 */ /* 0x000fe8000800003c */
[----:B------:R-:W-:Y:S04]  /*8a90*/  STS.U8 [R0+UR60+0x2000], R115 ;  /* 0x0020007300007988 */ /* 0x000fe8000800003c */
[----:B------:R-:W-:Y:S04]  /*8aa0*/  STS.U8 [R0+UR60+0x3800], R119 ;  /* 0x0038007700007988 */ /* 0x000fe8000800003c */
[----:B-----5:R-:W-:Y:S04]  /*8ab0*/  STS.U8 [R0+UR60+0x3400], R127 ;  /* 0x0034007f00007988 */ /* 0x020fe8000800003c */
[----:B------:R-:W-:Y:S04]  /*8ac0*/  STS.U8 [R0+UR60+0x3000], R135 ;  /* 0x0030008700007988 */ /* 0x000fe8000800003c */
[----:B--2---:R-:W-:Y:S04]  /*8ad0*/  STS.U8 [R0+UR60+0x2c00], R177 ;  /* 0x002c00b100007988 */ /* 0x004fe8000800003c */
[----:B------:R-:W-:Y:S04]  /*8ae0*/  STS.U8 [R0+UR60+0x2800], R169 ;  /* 0x002800a900007988 */ /* 0x000fe8000800003c */
[----:B---3--:R-:W-:Y:S01]  /*8af0*/  STS.U8 [R0+UR60+0x2400], R161 ;  /* 0x002400a100007988 */ /* 0x008fe2000800003c */
[----:B------:R-:W-:Y:S01]  /*8b00*/  UMOV UR29, 0x40000040 ;  /* 0x40000040001d7882 */ /* 0x000fe20000000000 */
[----:B------:R-:W-:-:S02]  /*8b10*/  UMOV UR31, 0x40000040 ;  /* 0x40000040001f7882 */ /* 0x000fc40000000000 */
[----:B----4-:R-:W-:Y:S04]  /*8b20*/  STS.U8 [R0+UR60+0x3c00], R149 ;  /* 0x003c009500007988 */ /* 0x010fe8000800003c */
[----:B------:R-:W-:Y:S04]  /*8b30*/  STS.U8 [R107+UR60+0x2080], R154 ;  /* 0x0020809a6b007988 */ /* 0x000fe8000800003c */
[----:B------:R-:W-:Y:S04]  /*8b40*/  STS.U8 [R107+UR60+0x2480], R162 ;  /* 0x002480a26b007988 */ /* 0x000fe8000800003c */
[----:B------:R-:W-:Y:S04]  /*8b50*/  STS.U8 [R107+UR60+0x2880], R170 ;  /* 0x002880aa6b007988 */ /* 0x000fe8000800003c */
[----:B------:R-:W-:Y:S04]  /*8b60*/  STS.U8 [R107+UR60+0x2c80], R178 ;  /* 0x002c80b26b007988 */ /* 0x000fe8000800003c */
[----:B------:R-:W-:Y:S04]  /*8b70*/  STS.U8 [R107+UR60+0x3080], R134 ;  /* 0x003080866b007988 */ /* 0x000fe8000800003c */
[----:B------:R-:W-:Y:S04]  /*8b80*/  STS.U8 [R107+UR60+0x3480], R126 ;  /* 0x0034807e6b007988 */ /* 0x000fe8000800003c */
[----:B------:R-:W-:Y:S04]  /*8b90*/  STS.U8 [R107+UR60+0x3880], R118 ;  /* 0x003880766b007988 */ /* 0x000fe8000800003c */
[----:B------:R0:W-:Y:S04]  /*8ba0*/  STS.U8 [R107+UR60+0x3c80], R150 ;  /* 0x003c80966b007988 */ /* 0x0001e8000800003c */
[----:B------:R-:W-:Y:S01]  /*8bb0*/  STS.U8 [R108+UR60+0x2100], R155 ;  /* 0x0021009b6c007988 */ /* 0x000fe2000800003c */
[----:B0-----:R-:W-:-:S03]  /*8bc0*/  LOP3.LUT R107, R0, 0x30, RZ, 0x3c, !PT ;  /* 0x00000030006b7812 */ /* 0x001fc600078e3cff */
[----:B------:R-:W-:Y:S04]  /*8bd0*/  STS.U8 [R108+UR60+0x2500], R163 ;  /* 0x002500a36c007988 */ /* 0x000fe8000800003c */
[----:B------:R-:W-:Y:S04]  /*8be0*/  STS.U8 [R108+UR60+0x2900], R171 ;  /* 0x002900ab6c007988 */ /* 0x000fe8000800003c */
[----:B------:R-:W-:Y:S04]  /*8bf0*/  STS.U8 [R108+UR60+0x2d00], R141 ;  /* 0x002d008d6c007988 */ /* 0x000fe8000800003c */
[----:B------:R-:W-:Y:S04]  /*8c00*/  STS.U8 [R108+UR60+0x3100], R133 ;  /* 0x003100856c007988 */ /* 0x000fe8000800003c */
[----:B------:R-:W-:Y:S04]  /*8c10*/  STS.U8 [R108+UR60+0x3500], R125 ;  /* 0x0035007d6c007988 */ /* 0x000fe8000800003c */
[----:B------:R-:W-:Y:S04]  /*8c20*/  STS.U8 [R108+UR60+0x3900], R117 ;  /* 0x003900756c007988 */ /* 0x000fe8000800003c */
[----:B------:R0:W-:Y:S04]  /*8c30*/  STS.U8 [R108+UR60+0x3d00], R147 ;  /* 0x003d00936c007988 */ /* 0x0001e8000800003c */
[----:B------:R-:W-:Y:S04]  /*8c40*/  STS.U8 [R107+UR60+0x2180], R156 ;  /* 0x0021809c6b007988 */ /* 0x000fe8000800003c */
[----:B------:R-:W-:Y:S01]  /*8c50*/  STS.U8 [R107+UR60+0x2580], R164 ;  /* 0x002580a46b007988 */ /* 0x000fe2000800003c */
[----:B0-----:R-:W-:-:S03]  /*8c60*/  LOP3.LUT R108, R0, 0x40, RZ, 0x3c, !PT ;  /* 0x00000040006c7812 */ /* 0x001fc600078e3cff */
        /* <DEDUP_REMOVED lines=40> */
[----:B------:R0:W-:Y:S01]  /*8ef0*/  STS.U8 [R107+UR60+0x3f80], R114 ;  /* 0x003f80726b007988 */ /* 0x0001e2000800003c */
[----:B------:R1:W-:Y:S06]  /*8f00*/  MEMBAR.ALL.CTA ;  /* 0x0000000000007992 */ /* 0x0003ec0000008000 */
[----:B-1----:R-:W1:Y:S02]  /*8f10*/  FENCE.VIEW.ASYNC.S ;  /* 0x00000000000073c6 */ /* 0x002e640000000000 */
[----:B-1----:R-:W-:Y:S06]  /*8f20*/  BAR.SYNC.DEFER_BLOCKING 0x0 ;  /* 0x0000000000007b1d */ /* 0x002fec0000010000 */
[----:B------:R-:W-:-:S06]  /*8f30*/  WARPGROUP.ARRIVE ;  /* 0x00000000000079c5 */ /* 0x000fcc0000000000 */
[----:B------:R-:W-:Y:S04]  /*8f40*/  QGMMA.64x64x32.F32.E4M3.E4M3 R24, gdesc[UR28], R24 ;  /* 0x00e000001c1879f3 */ /* 0x000fe80008700818 */
[----:B------:R-:W-:Y:S04]  /*8f50*/  QGMMA.64x64x32.F32.E4M3.E4M3 R24, gdesc[UR16], R24 ;  /* 0x00e00000101879f3 */ /* 0x000fe80008700818 */
[----:B------:R-:W-:Y:S01]  /*8f60*/  QGMMA.64x64x32.F32.E4M3.E4M3 R24, gdesc[UR20], R24 ;  /* 0x00e00000141879f3 */ /* 0x000fe20008700818 */
[----:B------:R-:W-:Y:S01]  /*8f70*/  R2UR UR31, R235 ;  /* 0x00000000eb1f72ca */ /* 0x000fe200000e0000 */
[----:B------:R-:W-:-:S02]  /*8f80*/  USHF.R.S32.HI UR29, URZ, 0x1f, UR4 ;  /* 0x0000001f3f1d7899 */ /* 0x000fc40008011404 */
[----:B------:R-:W-:-:S04]  /*8f90*/  IADD3 R10, P2, R10, UR4, RZ ;  /* 0x000000040a0a7c10 */ /* 0x000fc8000ff5e0ff */
[----:B------:R-:W-:Y:S02]  /*8fa0*/  IADD3.X R56, R56, UR29, RZ, P2, !PT ;  /* 0x0000001d38387c10 */ /* 0x000fe400097fe4ff */
[----:B------:R-:W-:-:S04]  /*8fb0*/  IADD3 R15, P2, R15, UR4, RZ ;  /* 0x000000040f0f7c10 */ /* 0x000fc8000ff5e0ff */
[----:B0-----:R-:W-:Y:S01]  /*8fc0*/  IMAD.U32 R107, RZ, RZ, UR31 ;  /* 0x0000001fff6b7e24 */ /* 0x001fe2000f8e00ff */
[----:B------:R-:W-:Y:S02]  /*8fd0*/  IADD3 R83, P0, R83, UR31, RZ ;  /* 0x0000001f53537c10 */ /* 0x000fe4000ff1e0ff */
[----:B------:R-:W-:Y:S02]  /*8fe0*/  IADD3 R105, P5, R105, UR4, RZ ;  /* 0x0000000469697c10 */ /* 0x000fe4000ffbe0ff */
[----:B------:R-:W-:Y:S02]  /*8ff0*/  LEA.HI.X.SX32 R104, R107, R104, 0x1, P0 ;  /* 0x000000686b687211 */ /* 0x000fe400000f0eff */
[----:B------:R-:W-:Y:S02]  /*9000*/  IADD3 R5, P0, R5, UR4, RZ ;  /* 0x0000000405057c10 */ /* 0x000fe4000ff1e0ff */
[----:B------:R-:W-:Y:S02]  /*9010*/  IADD3 R6, P4, R6, UR4, RZ ;  /* 0x0000000406067c10 */ /* 0x000fe4000ff9e0ff */
[----:B------:R-:W-:-:S02]  /*9020*/  IADD3 R8, P3, R8, UR4, RZ ;  /* 0x0000000408087c10 */ /* 0x000fc4000ff7e0ff */
[----:B------:R-:W-:Y:S02]  /*9030*/  IADD3.X R70, R70, UR29, RZ, P2, !PT ;  /* 0x0000001d46467c10 */ /* 0x000fe400097fe4ff */
[----:B------:R-:W-:Y:S01]  /*9040*/  IADD3 R61, P2, R61, UR4, RZ ;  /* 0x000000043d3d7c10 */ /* 0x000fe2000ff5e0ff */
[----:B------:R-:W-:Y:S01]  /*9050*/  QGMMA.64x64x32.F32.E4M3.E4M3 R24, gdesc[UR24], R24, gsb0 ;  /* 0x00e00000181879f3 */ /* 0x000fe20008000818 */
[----:B------:R-:W-:Y:S02]  /*9060*/  IADD3.X R16, R16, UR29, RZ, P5, !PT ;  /* 0x0000001d10107c10 */ /* 0x000fe4000affe4ff */
[----:B------:R-:W-:Y:S02]  /*9070*/  IADD3.X R18, R18, UR29, RZ, P0, !PT ;  /* 0x0000001d12127c10 */ /* 0x000fe400087fe4ff */
[----:B------:R-:W-:Y:S02]  /*9080*/  IADD3.X R20, R20, UR29, RZ, P4, !PT ;  /* 0x0000001d14147c10 */ /* 0x000fe4000a7fe4ff */
[----:B------:R-:W-:-:S02]  /*9090*/  IADD3.X R22, R22, UR29, RZ, P3, !PT ;  /* 0x0000001d16167c10 */ /* 0x000fc40009ffe4ff */
[----:B------:R-:W-:Y:S02]  /*90a0*/  IADD3 R12, P1, R12, UR4, RZ ;  /* 0x000000040c0c7c10 */ /* 0x000fe4000ff3e0ff */
[----:B------:R-:W-:Y:S02]  /*90b0*/  IADD3 R14, P6, R14, UR4, RZ ;  /* 0x000000040e0e7c10 */ /* 0x000fe4000ffde0ff */
[----:B------:R-:W-:Y:S02]  /*90c0*/  IADD3 R7, P5, R7, UR4, RZ ;  /* 0x0000000407077c10 */ /* 0x000fe4000ffbe0ff */
[----:B------:R-:W-:Y:S02]  /*90d0*/  IADD3 R9, P0, R9, UR4, RZ ;  /* 0x0000000409097c10 */ /* 0x000fe4000ff1e0ff */
[----:B------:R-:W-:Y:S02]  /*90e0*/  IADD3 R11, P4, R11, UR4, RZ ;  /* 0x000000040b0b7c10 */ /* 0x000fe4000ff9e0ff */
[----:B------:R-:W-:-:S02]  /*90f0*/  IADD3 R13, P3, R13, UR4, RZ ;  /* 0x000000040d0d7c10 */ /* 0x000fc4000ff7e0ff */
[----:B------:R-:W-:Y:S02]  /*9100*/  IADD3.X R84, R84, UR29, RZ, P2, !PT ;  /* 0x0000001d54547c10 */ /* 0x000fe400097fe4ff */
[----:B------:R-:W-:Y:S02]  /*9110*/  IADD3 R75, P2, R75, UR4, RZ ;  /* 0x000000044b4b7c10 */ /* 0x000fe4000ff5e0ff */
[----:B------:R-:W-:Y:S02]  /*9120*/  IADD3.X R58, R58, UR29, RZ, P1, !PT ;  /* 0x0000001d3a3a7c10 */ /* 0x000fe40008ffe4ff */
[----:B------:R-:W-:Y:S02]  /*9130*/  IADD3.X R60, R60, UR29, RZ, P6, !PT ;  /* 0x0000001d3c3c7c10 */ /* 0x000fe4000b7fe4ff */
[----:B------:R-:W-:Y:S02]  /*9140*/  IADD3.X R62, R62, UR29, RZ, P5, !PT ;  /* 0x0000001d3e3e7c10 */ /* 0x000fe4000affe4ff */
[----:B------:R-:W-:-:S02]  /*9150*/  IADD3.X R64, R64, UR29, RZ, P0, !PT ;  /* 0x0000001d40407c10 */ /* 0x000fc400087fe4ff */
[----:B------:R-:W-:Y:S02]  /*9160*/  IADD3.X R66, R66, UR29, RZ, P4, !PT ;  /* 0x0000001d42427c10 */ /* 0x000fe4000a7fe4ff */
[----:B------:R-:W-:Y:S02]  /*9170*/  IADD3.X R68, R68, UR29, RZ, P3, !PT ;  /* 0x0000001d44447c10 */ /* 0x000fe40009ffe4ff */
[----:B------:R-:W-:Y:S02]  /*9180*/  IADD3 R17, P1, R17, UR4, RZ ;  /* 0x0000000411117c10 */ /* 0x000fe4000ff3e0ff */
[----:B------:R-:W-:Y:S02]  /*9190*/  IADD3 R19, P6, R19, UR4, RZ ;  /* 0x0000000413137c10 */ /* 0x000fe4000ffde0ff */
[----:B------:R-:W-:Y:S02]  /*91a0*/  IADD3 R21, P5, R21, UR4, RZ ;  /* 0x0000000415157c10 */ /* 0x000fe4000ffbe0ff */
[----:B------:R-:W-:-:S02]  /*91b0*/  IADD3 R23, P0, R23, UR4, RZ ;  /* 0x0000000417177c10 */ /* 0x000fc4000ff1e0ff */
[----:B------:R-:W-:Y:S02]  /*91c0*/  IADD3 R57, P4, R57, UR4, RZ ;  /* 0x0000000439397c10 */ /* 0x000fe4000ff9e0ff */
[----:B------:R-:W-:Y:S02]  /*91d0*/  IADD3 R59, P3, R59, UR4, RZ ;  /* 0x000000043b3b7c10 */ /* 0x000fe4000ff7e0ff */
[----:B------:R-:W-:Y:S02]  /*91e0*/  IADD3.X R94, R94, UR29, RZ, P2, !PT ;  /* 0x0000001d5e5e7c10 */ /* 0x000fe400097fe4ff */
[----:B------:R-:W-:Y:S02]  /*91f0*/  IADD3 R89, P2, R89, UR4, RZ ;  /* 0x0000000459597c10 */ /* 0x000fe4000ff5e0ff */
[----:B------:R-:W-:Y:S02]  /*9200*/  IADD3.X R72, R72, UR29, RZ, P1, !PT ;  /* 0x0000001d48487c10 */ /* 0x000fe40008ffe4ff */
[----:B------:R-:W-:-:S02]  /*9210*/  IADD3.X R74, R74, UR29, RZ, P6, !PT ;  /* 0x0000001d4a4a7c10 */ /* 0x000fc4000b7fe4ff */
[----:B------:R-:W-:Y:S02]  /*9220*/  IADD3.X R76, R76, UR29, RZ, P5, !PT ;  /* 0x0000001d4c4c7c10 */ /* 0x000fe4000affe4ff */
[----:B------:R-:W-:Y:S02]  /*9230*/  IADD3.X R78, R78, UR29, RZ, P0, !PT ;  /* 0x0000001d4e4e7c10 */ /* 0x000fe400087fe4ff */
[----:B------:R-:W-:Y:S02]  /*9240*/  IADD3.X R80, R80, UR29, RZ, P4, !PT ;  /* 0x0000001d50507c10 */ /* 0x000fe4000a7fe4ff */
[----:B------:R-:W-:Y:S01]  /*9250*/  IADD3.X R82, R82, UR29, RZ, P3, !PT ;  /* 0x0000001d52527c10 */ /* 0x000fe20009ffe4ff */
[----:B------:R-:W-:Y:S01]  /*9260*/  UIADD3 UR61, UR61, -0x1, URZ ;  /* 0xffffffff3d3d7890 */ /* 0x000fe2000fffe03f */
[----:B------:R-:W-:Y:S02]  /*9270*/  IADD3 R63, P1, R63, UR4, RZ ;  /* 0x000000043f3f7c10 */ /* 0x000fe4000ff3e0ff */
[----:B------:R-:W-:-:S02]  /*9280*/  IADD3 R65, P6, R65, UR4, RZ ;  /* 0x0000000441417c10 */ /* 0x000fc4000ffde0ff */
[----:B------:R-:W-:Y:S02]  /*9290*/  IADD3 R67, P5, R67, UR4, RZ ;  /* 0x0000000443437c10 */ /* 0x000fe4000ffbe0ff */
[----:B------:R-:W-:Y:S02]  /*92a0*/  IADD3 R69, P0, R69, UR4, RZ ;  /* 0x0000000445457c10 */ /* 0x000fe4000ff1e0ff */
[----:B------:R-:W-:Y:S02]  /*92b0*/  IADD3 R71, P4, R71, UR4, RZ ;  /* 0x0000000447477c10 */ /* 0x000fe4000ff9e0ff */
[----:B------:R-:W-:Y:S02]  /*92c0*/  IADD3 R73, P3, R73, UR4, RZ ;  /* 0x0000000449497c10 */ /* 0x000fe4000ff7e0ff */
[----:B------:R-:W-:Y:S02]  /*92d0*/  IADD3.X R101, R101, UR29, RZ, P2, !PT ;  /* 0x0000001d65657c10 */ /* 0x000fe400097fe4ff */
[----:B------:R-:W-:Y:S01]  /*92e0*/  IADD3 R193, P2, R193, UR4, RZ ;  /* 0x00000004c1c17c10 */ /* 0x000fe2000ff5e0ff */
[----:B------:R-:W-:Y:S01]  /*92f0*/  UIADD3 UR58, UP4, UR4, UR58, URZ ;  /* 0x0000003a043a7290 */ /* 0x000fe2000ff9e03f */
[----:B------:R-:W-:Y:S01]  /*9300*/  IADD3.X R86, R86, UR29, RZ, P1, !PT ;  /* 0x0000001d56567c10 */ /* 0x000fe20008ffe4ff */
[----:B------:R-:W-:Y:S01]  /*9310*/  UIADD3 UR57, UP3, UR4, UR57, URZ ;  /* 0x0000003904397290 */ /* 0x000fe2000ff7e03f */
[----:B------:R-:W-:Y:S01]  /*9320*/  IADD3.X R88, R88, UR29, RZ, P6, !PT ;  /* 0x0000001d58587c10 */ /* 0x000fe2000b7fe4ff */
[----:B------:R-:W-:Y:S01]  /*9330*/  UIADD3 UR56, UP2, UR4, UR56, URZ ;  /* 0x0000003804387290 */ /* 0x000fe2000ff5e03f */
[----:B------:R-:W-:Y:S01]  /*9340*/  IADD3.X R90, R90, UR29, RZ, P5, !PT ;  /* 0x0000001d5a5a7c10 */ /* 0x000fe2000affe4ff */
[----:B------:R-:W-:Y:S01]  /*9350*/  UIADD3 UR55, UP1, UR4, UR55, URZ ;  /* 0x0000003704377290 */ /* 0x000fe2000ff3e03f */
        /* <DEDUP_REMOVED lines=10> */
[----:B------:R-:W-:Y:S01]  /*9400*/  ISETP.NE.U32.AND P2, PT, RZ, UR61, PT ;  /* 0x0000003dff007c0c */ /* 0x000fe2000bf45070 */
[----:B------:R-:W-:Y:S02]  /*9410*/  UIADD3.X UR38, UR29, UR38, URZ, UP4, !UPT ;  /* 0x000000261d267290 */ /* 0x000fe4000a7fe43f */
[----:B------:R-:W-:Y:S01]  /*9420*/  IADD3.X R95, R95, UR29, RZ, P1, !PT ;  /* 0x0000001d5f5f7c10 */ /* 0x000fe20008ffe4ff */
[----:B------:R-:W-:-:S02]  /*9430*/  UIADD3.X UR37, UR29, UR37, URZ, UP3, !UPT ;  /* 0x000000251d257290 */ /* 0x000fc40009ffe43f */
[----:B------:R-:W-:Y:S01]  /*9440*/  IADD3.X R96, R96, UR29, RZ, P6, !PT ;  /* 0x0000001d60607c10 */ /* 0x000fe2000b7fe4ff */
[----:B------:R-:W-:Y:S02]  /*9450*/  UIADD3.X UR36, UR29, UR36, URZ, UP2, !UPT ;  /* 0x000000241d247290 */ /* 0x000fe400097fe43f */
[----:B------:R-:W-:Y:S01]  /*9460*/  IADD3.X R97, R97, UR29, RZ, P5, !PT ;  /* 0x0000001d61617c10 */ /* 0x000fe2000affe4ff */
[----:B------:R-:W-:Y:S02]  /*9470*/  UIADD3.X UR35, UR29, UR35, URZ, UP1, !UPT ;  /* 0x000000231d237290 */ /* 0x000fe40008ffe43f */
[----:B------:R-:W-:Y:S01]  /*9480*/  IADD3.X R98, R98, UR29, RZ, P0, !PT ;  /* 0x0000001d62627c10 */ /* 0x000fe200087fe4ff */
[----:B------:R-:W-:Y:S01]  /*9490*/  UIADD3 UR54, UP0, UR4, UR54, URZ ;  /* 0x0000003604367290 */ /* 0x000fe2000ff1e03f */
[----:B------:R-:W-:Y:S01]  /*94a0*/  IADD3.X R99, R99, UR29, RZ, P4, !PT ;  /* 0x0000001d63637c10 */ /* 0x000fe2000a7fe4ff */
[----:B------:R-:W-:Y:S01]  /*94b0*/  UIADD3 UR53, UP6, UR4, UR53, URZ ;  /* 0x0000003504357290 */ /* 0x000fe2000ffde03f */
[----:B------:R-:W-:Y:S01]  /*94c0*/  IADD3.X R100, R100, UR29, RZ, P3, !PT ;  /* 0x0000001d64647c10 */ /* 0x000fe20009ffe4ff */
[----:B------:R-:W-:-:S02]  /*94d0*/  UIADD3 UR52, UP5, UR4, UR52, URZ ;  /* 0x0000003404347290 */ /* 0x000fc4000ffbe03f */
[----:B------:R-:W-:Y:S01]  /*94e0*/  IADD3 R181, P1, R181, UR4, RZ ;  /* 0x00000004b5b57c10 */ /* 0x000fe2000ff3e0ff */
[----:B------:R-:W-:Y:S02]  /*94f0*/  UIADD3 UR51, UP4, UR4, UR51, URZ ;  /* 0x0000003304337290 */ /* 0x000fe4000ff9e03f */
[----:B------:R-:W-:Y:S01]  /*9500*/  IADD3 R183, P6, R183, UR4, RZ ;  /* 0x00000004b7b77c10 */ /* 0x000fe2000ffde0ff */
[----:B------:R-:W-:Y:S02]  /*9510*/  UIADD3 UR50, UP3, UR4, UR50, URZ ;  /* 0x0000003204327290 */ /* 0x000fe4000ff7e03f */
[----:B------:R-:W-:Y:S01]  /*9520*/  IADD3 R185, P5, R185, UR4, RZ ;  /* 0x00000004b9b97c10 */ /* 0x000fe2000ffbe0ff */
[----:B------:R-:W-:Y:S02]  /*9530*/  UIADD3 UR49, UP2, UR4, UR49, URZ ;  /* 0x0000003104317290 */ /* 0x000fe4000ff5e03f */
[----:B------:R-:W-:Y:S01]  /*9540*/  IADD3 R187, P0, R187, UR4, RZ ;  /* 0x00000004bbbb7c10 */ /* 0x000fe2000ff1e0ff */
[----:B------:R-:W-:-:S02]  /*9550*/  UIADD3 UR48, UP1, UR4, UR48, URZ ;  /* 0x0000003004307290 */ /* 0x000fc4000ff3e03f */
[----:B------:R-:W-:Y:S02]  /*9560*/  IADD3 R189, P4, R189, UR4, RZ ;  /* 0x00000004bdbd7c10 */ /* 0x000fe4000ff9e0ff */
[----:B------:R-:W-:Y:S01]  /*9570*/  IADD3 R191, P3, R191, UR4, RZ ;  /* 0x00000004bfbf7c10 */ /* 0x000fe2000ff7e0ff */
[----:B------:R-:W-:Y:S02]  /*9580*/  UIADD3.X UR34, UR29, UR34, URZ, UP0, !UPT ;  /* 0x000000221d227290 */ /* 0x000fe400087fe43f */
[----:B------:R-:W-:Y:S01]  /*9590*/  IADD3.X R102, R102, UR29, RZ, P1, !PT ;  /* 0x0000001d66667c10 */ /* 0x000fe20008ffe4ff */
[----:B------:R-:W-:Y:S02]  /*95a0*/  UIADD3.X UR33, UR29, UR33, URZ, UP6, !UPT ;  /* 0x000000211d217290 */ /* 0x000fe4000b7fe43f */
[----:B------:R-:W-:Y:S01]  /*95b0*/  IADD3.X R182, R182, UR29, RZ, P6, !PT ;  /* 0x0000001db6b67c10 */ /* 0x000fe2000b7fe4ff */
        /* <DEDUP_REMOVED lines=8> */
[----:B------:R-:W-:Y:S01]  /*9640*/  UIADD3.X UR12, UR29, UR12, URZ, UP1, !UPT ;  /* 0x0000000c1d0c7290 */ /* 0x000fe20008ffe43f */
[----:B------:R-:W-:Y:S01]  /*9650*/  IADD3 R195, P1, R195, UR4, RZ ;  /* 0x00000004c3c37c10 */ /* 0x000fe2000ff3e0ff */
[----:B------:R-:W-:Y:S02]  /*9660*/  UIADD3 UR47, UP0, UR4, UR47, URZ ;  /* 0x0000002f042f7290 */ /* 0x000fe4000ff1e03f */
[----:B------:R-:W-:Y:S01]  /*9670*/  IADD3 R197, P6, R197, UR4, RZ ;  /* 0x00000004c5c57c10 */ /* 0x000fe2000ffde0ff */
        /* <DEDUP_REMOVED lines=9> */
[----:B------:R-:W-:Y:S01]  /*9710*/  UIADD3 UR39, UP1, UR4, UR39, URZ ;  /* 0x0000002704277290 */ /* 0x000fe2000ff3e03f */
[----:B------:R-:W-:Y:S01]  /*9720*/  IADD3.X R194, R194, UR29, RZ, P1, !PT ;  /* 0x0000001dc2c27c10 */ /* 0x000fe20008ffe4ff */
[----:B------:R-:W-:Y:S01]  /*9730*/  UIADD3 UR59, UR59, -0x80, URZ ;  /* 0xffffff803b3b7890 */ /* 0x000fe2000fffe03f */
        /* <DEDUP_REMOVED lines=9> */
[----:B------:R-:W-:Y:S01]  /*97d0*/  UIADD3.X UR7, UR29, UR7, URZ, UP3, !UPT ;  /* 0x000000071d077290 */ /* 0x000fe20009ffe43f */
[----:B------:R-:W-:Y:S02]  /*97e0*/  WARPGROUP.DEPBAR.LE gsb0, 0x0 ;  /* 0x00008000000079c5 */ /* 0x000fe40000010000 */
[----:B------:R-:W-:Y:S02]  /*97f0*/  UIADD3.X UR6, UR29, UR6, URZ, UP2, !UPT ;  /* 0x000000061d067290 */ /* 0x000fe400097fe43f */
[----:B------:R-:W-:Y:S01]  /*9800*/  UIADD3.X UR5, UR29, UR5, URZ, UP1, !UPT ;  /* 0x000000051d057290 */ /* 0x000fe20008ffe43f */
[----:B------:R-:W-:Y:S11]  /*9810*/  @P2 BRA `(.L_x_2) ;  /* 0xffffffbc00e02947 */ /* 0x000ff6000383ffff */
.L_x_1:
[----:B------:R-:W2:Y:S01]  /*9820*/  LDL.LU R108, [R1+0x8] ;  /* 0x00000800016c7983 */ /* 0x000ea20000300800 */
[----:B------:R-:W-:Y:S01]  /*9830*/  F2FP.SATFINITE.E4M3.F32.PACK_AB_MERGE_C R24, R25, R24, RZ ;  /* 0x000000181918723e */ /* 0x000fe200048070ff */
[----:B------:R-:W-:Y:S01]  /*9840*/  ULDC.64 UR6, c[0x0][0x228] ;  /* 0x00008a0000067ab9 */ /* 0x000fe20000000a00 */
[----:B------:R-:W-:Y:S01]  /*9850*/  F2FP.SATFINITE.E4M3.F32.PACK_AB_MERGE_C R28, R29, R28, RZ ;  /* 0x0000001c1d1c723e */ /* 0x000fe200048070ff */
[----:B------:R-:W1:Y:S01]  /*9860*/  S2R R107, SR_TID.X ;  /* 0x00000000006b7919 */ /* 0x000e620000002100 */
[----:B------:R-:W-:Y:S01]  /*9870*/  F2FP.SATFINITE.E4M3.F32.PACK_AB_MERGE_C R32, R33, R32, RZ ;  /* 0x000000202120723e */ /* 0x000fe200048070ff */
[----:B------:R-:W-:Y:S01]  /*9880*/  ULDC UR4, c[0x0][0x244] ;  /* 0x0000910000047ab9 */ /* 0x000fe20000000800 */
[----:B------:R-:W-:Y:S02]  /*9890*/  F2FP.SATFINITE.E4M3.F32.PACK_AB_MERGE_C R26, R27, R26, RZ ;  /* 0x0000001a1b1a723e */ /* 0x000fe400048070ff */
[----:B------:R-:W-:Y:S02]  /*98a0*/  F2FP.SATFINITE.E4M3.F32.PACK_AB_MERGE_C R30, R31, R30, RZ ;  /* 0x0000001e1f1e723e */ /* 0x000fe400048070ff */
[----:B------:R-:W-:-:S02]  /*98b0*/  F2FP.SATFINITE.E4M3.F32.PACK_AB_MERGE_C R34, R35, R34, RZ ;  /* 0x000000222322723e */ /* 0x000fc400048070ff */
[----:B------:R-:W-:Y:S02]  /*98c0*/  F2FP.SATFINITE.E4M3.F32.PACK_AB_MERGE_C R40, R41, R40, RZ ;  /* 0x000000282928723e */ /* 0x000fe400048070ff */
[----:B------:R-:W-:Y:S02]  /*98d0*/  F2FP.SATFINITE.E4M3.F32.PACK_AB_MERGE_C R44, R45, R44, RZ ;  /* 0x0000002c2d2c723e */ /* 0x000fe400048070ff */
[----:B------:R-:W-:Y:S02]  /*98e0*/  F2FP.SATFINITE.E4M3.F32.PACK_AB_MERGE_C R48, R49, R48, RZ ;  /* 0x000000303130723e */ /* 0x000fe400048070ff */
[----:B------:R-:W-:Y:S02]  /*98f0*/  F2FP.SATFINITE.E4M3.F32.PACK_AB_MERGE_C R42, R43, R42, RZ ;  /* 0x0000002a2b2a723e */ /* 0x000fe400048070ff */
[----:B------:R-:W-:Y:S02]  /*9900*/  F2FP.SATFINITE.E4M3.F32.PACK_AB_MERGE_C R46, R47, R46, RZ ;  /* 0x0000002e2f2e723e */ /* 0x000fe400048070ff */
[----:B------:R-:W-:-:S02]  /*9910*/  F2FP.SATFINITE.E4M3.F32.PACK_AB_MERGE_C R50, R51, R50, RZ ;  /* 0x000000323332723e */ /* 0x000fc400048070ff */
[----:B------:R-:W-:Y:S02]  /*9920*/  LOP3.LUT R24, R24, 0xffff, RZ, 0xc0, !PT ;  /* 0x0000ffff18187812 */ /* 0x000fe400078ec0ff */
[----:B------:R-:W-:Y:S02]  /*9930*/  LOP3.LUT R17, R28, 0xffff, RZ, 0xc0, !PT ;  /* 0x0000ffff1c117812 */ /* 0x000fe400078ec0ff */
[----:B------:R-:W-:Y:S02]  /*9940*/  LOP3.LUT R25, R32, 0xffff, RZ, 0xc0, !PT ;  /* 0x0000ffff20197812 */ /* 0x000fe400078ec0ff */
[----:B------:R-:W-:Y:S02]  /*9950*/  LOP3.LUT R26, R26, 0xffff, RZ, 0xc0, !PT ;  /* 0x0000ffff1a1a7812 */ /* 0x000fe400078ec0ff */
[----:B------:R-:W-:Y:S02]  /*9960*/  LOP3.LUT R21, R30, 0xffff, RZ, 0xc0, !PT ;  /* 0x0000ffff1e157812 */ /* 0x000fe400078ec0ff */
[----:B------:R-:W-:Y:S01]  /*9970*/  LOP3.LUT R27, R34, 0xffff, RZ, 0xc0, !PT ;  /* 0x0000ffff221b7812 */ /* 0x000fe200078ec0ff */
[----:B-1----:R-:W-:Y:S01]  /*9980*/  IMAD.SHL.U32 R4, R107, 0x80, RZ ;  /* 0x000000806b047824 */ /* 0x002fe200078e00ff */
[----:B------:R-:W-:-:S02]  /*9990*/  LOP3.LUT R40, R40, 0xffff, RZ, 0xc0, !PT ;  /* 0x0000ffff28287812 */ /* 0x000fc400078ec0ff */
[----:B------:R-:W-:Y:S02]  /*99a0*/  LOP3.LUT R29, R44, 0xffff, RZ, 0xc0, !PT ;  /* 0x0000ffff2c1d7812 */ /* 0x000fe400078ec0ff */
[----:B------:R-:W-:Y:S01]  /*99b0*/  LOP3.LUT R5, R4, 0x400, RZ, 0xc0, !PT ;  /* 0x0000040004057812 */ /* 0x000fe200078ec0ff */
[----:B------:R-:W-:Y:S01]  /*99c0*/  IMAD.SHL.U32 R4, R107, 0x8, RZ ;  /* 0x000000086b047824 */ /* 0x000fe200078e00ff */
[----:B------:R-:W-:Y:S02]  /*99d0*/  LOP3.LUT R33, R48, 0xffff, RZ, 0xc0, !PT ;  /* 0x0000ffff30217812 */ /* 0x000fe400078ec0ff */
[----:B------:R-:W-:Y:S02]  /*99e0*/  LOP3.LUT R42, R42, 0xffff, RZ, 0xc0, !PT ;  /* 0x0000ffff2a2a7812 */ /* 0x000fe400078ec0ff */
[----:B------:R-:W-:Y:S02]  /*99f0*/  LOP3.LUT R4, R4, 0x380, RZ, 0xc0, !PT ;  /* 0x0000038004047812 */ /* 0x000fe400078ec0ff */
[----:B------:R-:W-:-:S02]  /*9a00*/  LOP3.LUT R31, R46, 0xffff, RZ, 0xc0, !PT ;  /* 0x0000ffff2e1f7812 */ /* 0x000fc400078ec0ff */
[----:B------:R-:W-:Y:S02]  /*9a10*/  LOP3.LUT R35, R50, 0xffff, RZ, 0xc0, !PT ;  /* 0x0000ffff32237812 */ /* 0x000fe400078ec0ff */
[--C-:B------:R-:W-:Y:S02]  /*9a20*/  PRMT R7, R27, 0x3340, R0.reuse ;  /* 0x000033401b077816 */ /* 0x100fe40000000000 */
[--C-:B------:R-:W-:Y:S02]  /*9a30*/  PRMT R9, R33, 0x3340, R0.reuse ;  /* 0x0000334021097816 */ /* 0x100fe40000000000 */
[----:B------:R-:W-:Y:S02]  /*9a40*/  PRMT R6, R26, 0x3340, R21 ;  /* 0x000033401a067816 */ /* 0x000fe40000000015 */
[----:B------:R-:W-:Y:S02]  /*9a50*/  PRMT R8, R40, 0x3340, R29 ;  /* 0x0000334028087816 */ /* 0x000fe4000000001d */
[----:B------:R-:W-:-:S02]  /*9a60*/  PRMT R13, R35, 0x3340, R0 ;  /* 0x00003340230d7816 */ /* 0x000fc40000000000 */
[----:B------:R-:W-:Y:S02]  /*9a70*/  PRMT R12, R42, 0x3340, R31 ;  /* 0x000033402a0c7816 */ /* 0x000fe4000000001f */
[----:B------:R-:W-:Y:S02]  /*9a80*/  PRMT R15, R6, 0x5410, R7 ;  /* 0x00005410060f7816 */ /* 0x000fe40000000007 */
[----:B------:R-:W-:Y:S02]  /*9a90*/  PRMT R19, R8, 0x5410, R9 ;  /* 0x0000541008137816 */ /* 0x000fe40000000009 */
[----:B------:R-:W-:Y:S02]  /*9aa0*/  SHF.R.U32.HI R6, RZ, 0x8, R17 ;  /* 0x00000008ff067819 */ /* 0x000fe40000011611 */
[----:B------:R-:W-:Y:S02]  /*9ab0*/  SHF.R.U32.HI R8, RZ, 0x8, R25 ;  /* 0x00000008ff087819 */ /* 0x000fe40000011619 */
[----:B------:R-:W-:-:S02]  /*9ac0*/  SHF.R.U32.HI R7, RZ, 0x8, R21 ;  /* 0x00000008ff077819 */ /* 0x000fc40000011615 */
[----:B------:R-:W-:Y:S02]  /*9ad0*/  PRMT R23, R12, 0x5410, R13 ;  /* 0x000054100c177816 */ /* 0x000fe4000000000d */
[----:B------:R-:W-:Y:S02]  /*9ae0*/  SHF.R.U32.HI R9, RZ, 0x8, R27 ;  /* 0x00000008ff097819 */ /* 0x000fe4000001161b */
[----:B------:R-:W-:Y:S02]  /*9af0*/  LOP3.LUT R6, R6, 0xffff, RZ, 0xc0, !PT ;  /* 0x0000ffff06067812 */ /* 0x000fe400078ec0ff */
[----:B------:R-:W-:Y:S02]  /*9b00*/  LOP3.LUT R8, R8, 0xffff, RZ, 0xc0, !PT ;  /* 0x0000ffff08087812 */ /* 0x000fe400078ec0ff */
[----:B------:R-:W-:Y:S02]  /*9b10*/  LOP3.LUT R7, R7, 0xffff, RZ, 0xc0, !PT ;  /* 0x0000ffff07077812 */ /* 0x000fe400078ec0ff */
[----:B------:R-:W-:-:S02]  /*9b20*/  LOP3.LUT R9, R9, 0xffff, RZ, 0xc0, !PT ;  /* 0x0000ffff09097812 */ /* 0x000fc400078ec0ff */
[----:B------:R-:W-:Y:S02]  /*9b30*/  PRMT R12, R8, 0x3340, R1 ;  /* 0x00003340080c7816 */ /* 0x000fe40000000001 */
[----:B------:R-:W-:Y:S02]  /*9b40*/  SHF.R.U32.HI R8, RZ, 0x8, R33 ;  /* 0x00000008ff087819 */ /* 0x000fe40000011621 */
[----:B------:R-:W-:Y:S02]  /*9b50*/  F2FP.SATFINITE.E4M3.F32.PACK_AB_MERGE_C R52, R53, R52, RZ ;  /* 0x000000343534723e */ /* 0x000fe400048070ff */
[----:B------:R-:W-:Y:S02]  /*9b60*/  LOP3.LUT R8, R8, 0xffff, RZ, 0xc0, !PT ;  /* 0x0000ffff08087812 */ /* 0x000fe400078ec0ff */
[----:B------:R-:W-:Y:S02]  /*9b70*/  LOP3.LUT R52, R52, 0xffff, RZ, 0xc0, !PT ;  /* 0x0000ffff34347812 */ /* 0x000fe400078ec0ff */
[----:B------:R-:W-:-:S02]  /*9b80*/  F2FP.SATFINITE.E4M3.F32.PACK_AB_MERGE_C R36, R37, R36, RZ ;  /* 0x000000242524723e */ /* 0x000fc400048070ff */
[----:B------:R-:W-:Y:S02]  /*9b90*/  F2FP.SATFINITE.E4M3.F32.PACK_AB_MERGE_C R38, R39, R38, RZ ;  /* 0x000000262726723e */ /* 0x000fe400048070ff */
[----:B------:R-:W-:Y:S02]  /*9ba0*/  LOP3.LUT R36, R36, 0xffff, RZ, 0xc0, !PT ;  /* 0x0000ffff24247812 */ /* 0x000fe400078ec0ff */
[----:B------:R-:W-:Y:S02]  /*9bb0*/  LOP3.LUT R38, R38, 0xffff, RZ, 0xc0, !PT ;  /* 0x0000ffff26267812 */ /* 0x000fe400078ec0ff */
[----:B------:R-:W-:Y:S02]  /*9bc0*/  F2FP.SATFINITE.E4M3.F32.PACK_AB_MERGE_C R54, R55, R54, RZ ;  /* 0x000000363736723e */ /* 0x000fe400048070ff */
[----:B------:R-:W-:Y:S02]  /*9bd0*/  PRMT R48, R19, 0x4210, R52 ;  /* 0x0000421013307816 */ /* 0x000fe40000000034 */
[----:B------:R-:W-:-:S02]  /*9be0*/  LOP3.LUT R54, R54, 0xffff, RZ, 0xc0, !PT ;  /* 0x0000ffff36367812 */ /* 0x000fc400078ec0ff */
[----:B------:R-:W-:Y:S02]  /*9bf0*/  LOP3.LUT R20, R3, 0x32, R2, 0xfe, !PT ;  /* 0x0000003203147812 */ /* 0x000fe400078efe02 */
[----:B------:R-:W-:Y:S02]  /*9c00*/  PRMT R50, R23, 0x4210, R54 ;  /* 0x0000421017327816 */ /* 0x000fe40000000036 */
[C-C-:B------:R-:W-:Y:S02]  /*9c10*/  LOP3.LUT R18, R3.reuse, 0x36, R2.reuse, 0xfe, !PT ;  /* 0x0000003603127812 */ /* 0x140fe400078efe02 */
[----:B------:R-:W-:Y:S02]  /*9c20*/  LOP3.LUT R16, R3, 0x38, R2, 0xfe, !PT ;  /* 0x0000003803107812 */ /* 0x000fe400078efe02 */
[----:B------:R-:W-:Y:S02]  /*9c30*/  LEA.HI R109, R107, 0x2e, RZ, 0x1a ;  /* 0x0000002e6b6d7811 */ /* 0x000fe400078fd0ff */
[----:B--2---:R-:W-:-:S02]  /*9c40*/  IADD3 R5, R5, UR60, R108 ;  /* 0x0000003c05057c10 */ /* 0x004fc4000fffe06c */
[----:B------:R-:W1:Y:S01]  /*9c50*/  S2R R108, SR_TID.X ;  /* 0x00000000006c7919 */ /* 0x000e620000002100 */
[----:B------:R-:W-:Y:S02]  /*9c60*/  LOP3.LUT R33, R3, 0x10, R2, 0xfe, !PT ;  /* 0x0000001003217812 */ /* 0x000fe400078efe02 */
[----:B------:R-:W-:Y:S01]  /*9c70*/  IMAD.IADD R10, R4, 0x1, R5 ;  /* 0x00000001040a7824 */ /* 0x000fe200078e0205 */
[--C-:B------:R-:W-:Y:S02]  /*9c80*/  PRMT R5, R25, 0x3340, R0.reuse ;  /* 0x0000334019057816 */ /* 0x100fe40000000000 */
[----:B------:R-:W-:Y:S02]  /*9c90*/  PRMT R4, R24, 0x3340, R17 ;  /* 0x0000334018047816 */ /* 0x000fe40000000011 */
[----:B------:R-:W-:Y:S02]  /*9ca0*/  PRMT R17, R9, 0x3340, R0 ;  /* 0x0000334009117816 */ /* 0x000fe40000000000 */
[----:B------:R-:W-:-:S02]  /*9cb0*/  PRMT R11, R4, 0x5410, R5 ;  /* 0x00005410040b7816 */ /* 0x000fc40000000005 */
[----:B------:R-:W-:Y:S02]  /*9cc0*/  SHF.R.U32.HI R4, RZ, 0x8, R24 ;  /* 0x00000008ff047819 */ /* 0x000fe40000011618 */
[----:B------:R-:W-:Y:S02]  /*9cd0*/  SHF.R.U32.HI R5, RZ, 0x8, R26 ;  /* 0x00000008ff057819 */ /* 0x000fe4000001161a */
[----:B------:R-:W-:Y:S02]  /*9ce0*/  LOP3.LUT R13, R4, 0xffff, RZ, 0xc0, !PT ;  /* 0x0000ffff040d7812 */ /* 0x000fe400078ec0ff */
[----:B------:R-:W-:Y:S02]  /*9cf0*/  LOP3.LUT R4, R5, 0xffff, RZ, 0xc0, !PT ;  /* 0x0000ffff05047812 */ /* 0x000fe400078ec0ff */
[----:B------:R-:W-:Y:S02]  /*9d00*/  PRMT R13, R13, 0x3340, R6 ;  /* 0x000033400d0d7816 */ /* 0x000fe40000000006 */
[----:B------:R-:W-:-:S02]  /*9d10*/  PRMT R14, R4, 0x3340, R7 ;  /* 0x00003340040e7816 */ /* 0x000fc40000000007 */
[----:B------:R-:W-:Y:S02]  /*9d20*/  SHF.R.U32.HI R4, RZ, 0x8, R40 ;  /* 0x00000008ff047819 */ /* 0x000fe40000011628 */
[----:B------:R-:W-:Y:S02]  /*9d30*/  SHF.R.U32.HI R6, RZ, 0x8, R29 ;  /* 0x00000008ff067819 */ /* 0x000fe4000001161d */
[----:B------:R-:W-:Y:S02]  /*9d40*/  SHF.R.U32.HI R5, RZ, 0x8, R42 ;  /* 0x00000008ff057819 */ /* 0x000fe4000001162a */
[----:B------:R-:W-:Y:S02]  /*9d50*/  SHF.R.U32.HI R9, RZ, 0x8, R35 ;  /* 0x00000008ff097819 */ /* 0x000fe40000011623 */
[----:B------:R-:W-:Y:S02]  /*9d60*/  LOP3.LUT R6, R6, 0xffff, RZ, 0xc0, !PT ;  /* 0x0000ffff06067812 */ /* 0x000fe400078ec0ff */
[----:B------:R-:W-:-:S02]  /*9d70*/  LOP3.LUT R21, R4, 0xffff, RZ, 0xc0, !PT ;  /* 0x0000ffff04157812 */ /* 0x000fc400078ec0ff */
[----:B------:R-:W-:Y:S02]  /*9d80*/  LOP3.LUT R4, R5, 0xffff, RZ, 0xc0, !PT ;  /* 0x0000ffff05047812 */ /* 0x000fe400078ec0ff */
[----:B------:R-:W-:Y:S02]  /*9d90*/  LOP3.LUT R5, R9, 0xffff, RZ, 0xc0, !PT ;  /* 0x0000ffff09057812 */ /* 0x000fe400078ec0ff */
[----:B------:R-:W-:Y:S02]  /*9da0*/  PRMT R6, R21, 0x3340, R6 ;  /* 0x0000334015067816 */ /* 0x000fe40000000006 */
[----:B------:R-:W-:Y:S02]  /*9db0*/  PRMT R9, R8, 0x3340, R1 ;  /* 0x0000334008097816 */ /* 0x000fe40000000001 */
[----:B------:R-:W-:Y:S02]  /*9dc0*/  SHF.R.U32.HI R7, RZ, 0x8, R31 ;  /* 0x00000008ff077819 */ /* 0x000fe4000001161f */
[----:B------:R-:W-:-:S02]  /*9dd0*/  PRMT R9, R6, 0x5410, R9 ;  /* 0x0000541006097816 */ /* 0x000fc40000000009 */
[----:B------:R-:W-:Y:S02]  /*9de0*/  LOP3.LUT R7, R7, 0xffff, RZ, 0xc0, !PT ;  /* 0x0000ffff07077812 */ /* 0x000fe400078ec0ff */
[----:B------:R-:W-:Y:S02]  /*9df0*/  PRMT R49, R9, 0x5210, R52 ;  /* 0x0000521009317816 */ /* 0x000fe40000000034 */
[----:B------:R-:W2:Y:S01]  /*9e00*/  LDL.LU R9, [R1+0x4] ;  /* 0x0000040001097983 */ /* 0x000ea20000300800 */
[----:B------:R-:W-:Y:S02]  /*9e10*/  PRMT R8, R4, 0x3340, R7 ;  /* 0x0000334004087816 */ /* 0x000fe40000000007 */
[----:B------:R-:W-:Y:S02]  /*9e20*/  PRMT R21, R5, 0x3340, R0 ;  /* 0x0000334005157816 */ /* 0x000fe40000000000 */
[----:B------:R-:W-:Y:S02]  /*9e30*/  PRMT R5, R13, 0x5410, R12 ;  /* 0x000054100d057816 */ /* 0x000fe4000000000c */
[----:B------:R-:W-:-:S02]  /*9e40*/  PRMT R7, R14, 0x5410, R17 ;  /* 0x000054100e077816 */ /* 0x000fc40000000011 */
[--C-:B------:R-:W-:Y:S02]  /*9e50*/  PRMT R4, R11, 0x4210, R36.reuse ;  /* 0x000042100b047816 */ /* 0x100fe40000000024 */
[----:B------:R-:W-:Y:S02]  /*9e60*/  PRMT R5, R5, 0x5210, R36 ;  /* 0x0000521005057816 */ /* 0x000fe40000000024 */
[--C-:B------:R-:W-:Y:S02]  /*9e70*/  PRMT R6, R15, 0x4210, R38.reuse ;  /* 0x000042100f067816 */ /* 0x100fe40000000026 */
[----:B------:R-:W-:Y:S01]  /*9e80*/  PRMT R7, R7, 0x5210, R38 ;  /* 0x0000521007077816 */ /* 0x000fe20000000026 */
[----:B------:R-:W-:Y:S01]  /*9e90*/  BAR.SYNC.DEFER_BLOCKING 0x0 ;  /* 0x0000000000007b1d */ /* 0x000fe20000010000 */
[----:B------:R-:W-:Y:S02]  /*9ea0*/  LEA R38, R0, UR60, 0x4 ;  /* 0x0000003c00267c11 */ /* 0x000fe4000f8e20ff */
[----:B------:R-:W-:-:S02]  /*9eb0*/  PRMT R21, R8, 0x5410, R21 ;  /* 0x0000541008157816 */ /* 0x000fc40000000015 */
[----:B------:R-:W-:Y:S02]  /*9ec0*/  LOP3.LUT R32, R3, 0x14, R2, 0xfe, !PT ;  /* 0x0000001403207812 */ /* 0x000fe400078efe02 */
[----:B------:R-:W-:Y:S02]  /*9ed0*/  PRMT R51, R21, 0x5210, R54 ;  /* 0x0000521015337816 */ /* 0x000fe40000000036 */
[C-C-:B------:R-:W-:Y:S02]  /*9ee0*/  LOP3.LUT R28, R3.reuse, 0x22, R2.reuse, 0xfe, !PT ;  /* 0x00000022031c7812 */ /* 0x140fe400078efe02 */
[C-C-:B------:R-:W-:Y:S02]  /*9ef0*/  LOP3.LUT R27, R3.reuse, 0x24, R2.reuse, 0xfe, !PT ;  /* 0x00000024031b7812 */ /* 0x140fe400078efe02 */
[C-C-:B------:R-:W-:Y:S02]  /*9f00*/  LOP3.LUT R23, R3.reuse, 0x2c, R2.reuse, 0xfe, !PT ;  /* 0x0000002c03177812 */ /* 0x140fe400078efe02 */
[----:B------:R-:W-:-:S02]  /*9f10*/  LOP3.LUT R19, R3, 0x34, R2, 0xfe, !PT ;  /* 0x0000003403137812 */ /* 0x000fc400078efe02 */
[C-C-:B------:R-:W-:Y:S02]  /*9f20*/  LOP3.LUT R46, R3.reuse, 0x3a, R2.reuse, 0xfe, !PT ;  /* 0x0000003a032e7812 */ /* 0x140fe400078efe02 */
[----:B-1----:R-:W-:Y:S02]  /*9f30*/  LEA.HI R108, R108, 0x3e, RZ, 0x1a ;  /* 0x0000003e6c6c7811 */ /* 0x002fe400078fd0ff */
[C---:B------:R-:W-:Y:S01]  /*9f40*/  LOP3.LUT R22, R3.reuse, R109, RZ, 0xfc, !PT ;  /* 0x0000006d03167212 */ /* 0x040fe200078efcff */
[----:B------:R1:W-:Y:S01]  /*9f50*/  STSM.16.M88.4 [R10], R4 ;  /* 0x000000040a007844 */ /* 0x0003e20000000200 */
[C---:B------:R-:W-:Y:S02]  /*9f60*/  LOP3.LUT R8, R3.reuse, R2, RZ, 0xfc, !PT ;  /* 0x0000000203087212 */ /* 0x040fe400078efcff */
[C-C-:B------:R-:W-:Y:S01]  /*9f70*/  LOP3.LUT R36, R3.reuse, 0xa, R2.reuse, 0xfe, !PT ;  /* 0x0000000a03247812 */ /* 0x140fe200078efe02 */
[----:B------:R-:W-:Y:S01]  /*9f80*/  BAR.SYNC.DEFER_BLOCKING 0x0 ;  /* 0x0000000000007b1d */ /* 0x000fe20000010000 */
[----:B------:R-:W-:-:S02]  /*9f90*/  LOP3.LUT R35, R3, 0xc, R2, 0xfe, !PT ;  /* 0x0000000c03237812 */ /* 0x000fc400078efe02 */
[C-C-:B------:R-:W-:Y:S02]  /*9fa0*/  LOP3.LUT R12, R3.reuse, 0x12, R2.reuse, 0xfe, !PT ;  /* 0x00000012030c7812 */ /* 0x140fe400078efe02 */
[C-C-:B------:R-:W-:Y:S02]  /*9fb0*/  LOP3.LUT R13, R3.reuse, 0x16, R2.reuse, 0xfe, !PT ;  /* 0x00000016030d7812 */ /* 0x140fe400078efe02 */
[C-C-:B------:R-:W-:Y:S02]  /*9fc0*/  LOP3.LUT R15, R3.reuse, 0x18, R2.reuse, 0xfe, !PT ;  /* 0x00000018030f7812 */ /* 0x140fe400078efe02 */
[C-C-:B------:R-:W-:Y:S02]  /*9fd0*/  LOP3.LUT R14, R3.reuse, 0x1a, R2.reuse, 0xfe, !PT ;  /* 0x0000001a030e7812 */ /* 0x140fe400078efe02 */
[C-C-:B------:R-:W-:Y:S02]  /*9fe0*/  LOP3.LUT R31, R3.reuse, 0x1c, R2.reuse, 0xfe, !PT ;  /* 0x0000001c031f7812 */ /* 0x140fe400078efe02 */
[----:B------:R-:W-:-:S02]  /*9ff0*/  LOP3.LUT R29, R3, 0x20, R2, 0xfe, !PT ;  /* 0x00000020031d7812 */ /* 0x000fc400078efe02 */
[C-C-:B------:R-:W-:Y:S02]  /*a000*/  LOP3.LUT R26, R3.reuse, 0x26, R2.reuse, 0xfe, !PT ;  /* 0x00000026031a7812 */ /* 0x140fe400078efe02 */
[C-C-:B------:R-:W-:Y:S02]  /*a010*/  LOP3.LUT R25, R3.reuse, 0x28, R2.reuse, 0xfe, !PT ;  /* 0x0000002803197812 */ /* 0x140fe400078efe02 */
[C-C-:B------:R-:W-:Y:S02]  /*a020*/  LOP3.LUT R24, R3.reuse, 0x2a, R2.reuse, 0xfe, !PT ;  /* 0x0000002a03187812 */ /* 0x140fe400078efe02 */
[C-C-:B------:R-:W-:Y:S02]  /*a030*/  LOP3.LUT R21, R3.reuse, 0x30, R2.reuse, 0xfe, !PT ;  /* 0x0000003003157812 */ /* 0x140fe400078efe02 */
[C---:B------:R-:W-:Y:S01]  /*a040*/  LOP3.LUT R0, R3.reuse, 0x3c, R2, 0xfe, !PT ;  /* 0x0000003c03007812 */ /* 0x040fe200078efe02 */
[----:B------:R-:W3:Y:S01]  /*a050*/  LDS.128 R40, [R38] ;  /* 0x0000000026287984 */ /* 0x000ee20000000c00 */
[----:B------:R-:W-:-:S02]  /*a060*/  LOP3.LUT R17, R3, R108, RZ, 0xfc, !PT ;  /* 0x0000006c03117212 */ /* 0x000fc400078efcff */
[C-C-:B-1----:R-:W-:Y:S01]  /*a070*/  LOP3.LUT R6, R3.reuse, 0x2, R2.reuse, 0xfe, !PT ;  /* 0x0000000203067812 */ /* 0x142fe200078efe02 */
[----:B------:R-:W-:Y:S01]  /*a080*/  BAR.SYNC.DEFER_BLOCKING 0x0 ;  /* 0x0000000000007b1d */ /* 0x000fe20000010000 */
[C-C-:B------:R-:W-:Y:S02]  /*a090*/  LOP3.LUT R5, R3.reuse, 0x4, R2.reuse, 0xfe, !PT ;  /* 0x0000000403057812 */ /* 0x140fe400078efe02 */
[C-C-:B------:R-:W-:Y:S02]  /*a0a0*/  LOP3.LUT R4, R3.reuse, 0x6, R2.reuse, 0xfe, !PT ;  /* 0x0000000603047812 */ /* 0x140fe400078efe02 */
[----:B------:R-:W-:Y:S02]  /*a0b0*/  LOP3.LUT R7, R3, 0x8, R2, 0xfe, !PT ;  /* 0x0000000803077812 */ /* 0x000fe400078efe02 */
[C---:B------:R-:W-:Y:S02]  /*a0c0*/  LEA.HI R108, R107.reuse, 0x1e, RZ, 0x1a ;  /* 0x0000001e6b6c7811 */ /* 0x040fe400078fd0ff */
[----:B------:R-:W-:-:S02]  /*a0d0*/  LEA.HI R107, R107, 0xe, RZ, 0x1a ;  /* 0x0000000e6b6b7811 */ /* 0x000fc400078fd0ff */
[C---:B------:R-:W-:Y:S02]  /*a0e0*/  LOP3.LUT R30, R3.reuse, R108, RZ, 0xfc, !PT ;  /* 0x0000006c031e7212 */ /* 0x040fe400078efcff */
[----:B------:R-:W-:Y:S01]  /*a0f0*/  LOP3.LUT R34, R3, R107, RZ, 0xfc, !PT ;  /* 0x0000006b03227212 */ /* 0x000fe200078efcff */
[----:B------:R1:W-:Y:S01]  /*a100*/  STSM.16.M88.4 [R10], R48 ;  /* 0x000000300a007844 */ /* 0x0003e20000000200 */
[C---:B---3--:R-:W-:Y:S02]  /*a110*/  PRMT R47, R40.reuse, 0x7773, RZ ;  /* 0x00007773282f7816 */ /* 0x048fe400000000ff */
[C---:B------:R-:W-:Y:S02]  /*a120*/  PRMT R55, R40.reuse, 0x7772, RZ ;  /* 0x0000777228377816 */ /* 0x040fe400000000ff */
[C---:B------:R-:W-:Y:S02]  /*a130*/  PRMT R63, R40.reuse, 0x7771, RZ ;  /* 0x00007771283f7816 */ /* 0x040fe400000000ff */
[----:B------:R-:W-:-:S02]  /*a140*/  PRMT R69, R40, 0x7770, RZ ;  /* 0x0000777028457816 */ /* 0x000fc400000000ff */
[----:B------:R-:W-:Y:S02]  /*a150*/  PRMT R67, R41, 0x7770, RZ ;  /* 0x0000777029437816 */ /* 0x000fe400000000ff */
[----:B------:R-:W-:Y:S02]  /*a160*/  PRMT R65, R42, 0x7770, RZ ;  /* 0x000077702a417816 */ /* 0x000fe400000000ff */
[C---:B------:R-:W-:Y:S02]  /*a170*/  PRMT R39, R43.reuse, 0x7773, RZ ;  /* 0x000077732b277816 */ /* 0x040fe400000000ff */
[C---:B-1----:R-:W-:Y:S02]  /*a180*/  PRMT R49, R43.reuse, 0x7772, RZ ;  /* 0x000077722b317816 */ /* 0x042fe400000000ff */
[C---:B------:R-:W-:Y:S02]  /*a190*/  PRMT R57, R43.reuse, 0x7771, RZ ;  /* 0x000077712b397816 */ /* 0x040fe400000000ff */
[----:B------:R-:W-:-:S02]  /*a1a0*/  PRMT R43, R43, 0x7770, RZ ;  /* 0x000077702b2b7816 */ /* 0x000fc400000000ff */
[C---:B------:R-:W-:Y:S02]  /*a1b0*/  PRMT R61, R41.reuse, 0x7771, RZ ;  /* 0x00007771293d7816 */ /* 0x040fe400000000ff */
[C---:B------:R-:W-:Y:S02]  /*a1c0*/  PRMT R59, R42.reuse, 0x7771, RZ ;  /* 0x000077712a3b7816 */ /* 0x040fe400000000ff */
[C---:B------:R-:W-:Y:S02]  /*a1d0*/  PRMT R53, R41.reuse, 0x7772, RZ ;  /* 0x0000777229357816 */ /* 0x040fe400000000ff */
[C---:B------:R-:W-:Y:S02]  /*a1e0*/  PRMT R51, R42.reuse, 0x7772, RZ ;  /* 0x000077722a337816 */ /* 0x040fe400000000ff */
[----:B------:R-:W-:Y:S02]  /*a1f0*/  PRMT R45, R41, 0x7773, RZ ;  /* 0x00007773292d7816 */ /* 0x000fe400000000ff */
[----:B------:R-:W-:Y:S01]  /*a200*/  PRMT R41, R42, 0x7773, RZ ;  /* 0x000077732a297816 */ /* 0x000fe200000000ff */
[----:B------:R-:W-:Y:S01]  /*a210*/  BAR.SYNC.DEFER_BLOCKING 0x0 ;  /* 0x0000000000007b1d */ /* 0x000fe20000010000 */
[C---:B--2---:R-:W-:Y:S01]  /*a220*/  ISETP.GE.AND P0, PT, R9.reuse, UR6, PT ;  /* 0x0000000609007c0c */ /* 0x044fe2000bf06270 */
[----:B------:R-:W-:-:S04]  /*a230*/  IMAD R2, R9, UR4, RZ ;  /* 0x0000000409027c24 */ /* 0x000fc8000f8e02ff */
[----:B------:R-:W-:Y:S01]  /*a240*/  ULDC UR6, c[0x0][0x248] ;  /* 0x0000920000067ab9 */ /* 0x000fe20000000800 */
[----:B------:R-:W-:Y:S01]  /*a250*/  ULDC.64 UR4, c[0x0][0x220] ;  /* 0x0000880000047ab9 */ /* 0x000fe20000000a00 */
[C---:B------:R-:W-:Y:S01]  /*a260*/  ISETP.LT.AND P4, PT, R8.reuse, UR7, !P0 ;  /* 0x0000000708007c0c */ /* 0x040fe2000c781270 */
[----:B------:R-:W-:Y:S01]  /*a270*/  IMAD R8, R8, UR6, RZ ;  /* 0x0000000608087c24 */ /* 0x000fe2000f8e02ff */
[----:B------:R-:W-:-:S04]  /*a280*/  IADD3 R44, P1, R2, UR4, RZ ;  /* 0x00000004022c7c10 */ /* 0x000fc8000ff3e0ff */
[----:B------:R-:W-:Y:S02]  /*a290*/  LEA.HI.X.SX32 R40, R2, UR5, 0x1, P1 ;  /* 0x0000000502287c11 */ /* 0x000fe400088f0eff */
[----:B------:R-:W-:Y:S01]  /*a2a0*/  IADD3 R2, P2, R8, R44, RZ ;  /* 0x0000002c08027210 */ /* 0x000fe20007f5e0ff */
[C---:B------:R-:W-:Y:S01]  /*a2b0*/  IMAD R9, R6.reuse, UR6, RZ ;  /* 0x0000000606097c24 */ /* 0x040fe2000f8e02ff */
[----:B------:R-:W-:Y:S01]  /*a2c0*/  ISETP.LT.AND P3, PT, R6, UR7, !P0 ;  /* 0x0000000706007c0c */ /* 0x000fe2000c761270 */
[C---:B------:R-:W-:Y:S01]  /*a2d0*/  IMAD R10, R5.reuse, UR6, RZ ;  /* 0x00000006050a7c24 */ /* 0x040fe2000f8e02ff */
[----:B------:R-:W-:Y:S01]  /*a2e0*/  LEA.HI.X.SX32 R3, R8, R40, 0x1, P2 ;  /* 0x0000002808037211 */ /* 0x000fe200010f0eff */
[C---:B------:R-:W-:Y:S01]  /*a2f0*/  IMAD R11, R4.reuse, UR6, RZ ;  /* 0x00000006040b7c24 */ /* 0x040fe2000f8e02ff */
[----:B------:R-:W-:Y:S02]  /*a300*/  ISETP.LT.AND P1, PT, R5, UR7, !P0 ;  /* 0x0000000705007c0c */ /* 0x000fe4000c721270 */
[----:B------:R-:W-:Y:S01]  /*a310*/  ISETP.LT.AND P2, PT, R4, UR7, !P0 ;  /* 0x0000000704007c0c */ /* 0x000fe2000c741270 */
[----:B------:R1:W-:Y:S01]  /*a320*/  @P4 STG.E.U8 desc[UR40][R2.64], R69 ;  /* 0x0000004502004986 */ /* 0x0003e2000c101128 */
[----:B------:R-:W-:-:S02]  /*a330*/  IADD3 R4, P6, R9, R44, RZ ;  /* 0x0000002c09047210 */ /* 0x000fc40007fde0ff */
[CC--:B------:R-:W-:Y:S02]  /*a340*/  IADD3 R6, P4, R10.reuse, R44.reuse, RZ ;  /* 0x0000002c0a067210 */ /* 0x0c0fe40007f9e0ff */
[----:B------:R-:W-:Y:S01]  /*a350*/  IADD3 R8, P5, R11, R44, RZ ;  /* 0x0000002c0b087210 */ /* 0x000fe20007fbe0ff */
[----:B------:R-:W-:Y:S01]  /*a360*/  IMAD R37, R7, UR6, RZ ;  /* 0x0000000607257c24 */ /* 0x000fe2000f8e02ff */
[-C--:B------:R-:W-:Y:S02]  /*a370*/  LEA.HI.X.SX32 R5, R9, R40.reuse, 0x1, P6 ;  /* 0x0000002809057211 */ /* 0x080fe400030f0eff */
[----:B------:R-:W-:Y:S02]  /*a380*/  ISETP.LT.AND P6, PT, R7, UR7, !P0 ;  /* 0x0000000707007c0c */ /* 0x000fe4000c7c1270 */
[-C--:B------:R-:W-:Y:S02]  /*a390*/  LEA.HI.X.SX32 R7, R10, R40.reuse, 0x1, P4 ;  /* 0x000000280a077211 */ /* 0x080fe400020f0eff */
[----:B------:R-:W-:-:S02]  /*a3a0*/  LEA.HI.X.SX32 R9, R11, R40, 0x1, P5 ;  /* 0x000000280b097211 */ /* 0x000fc400028f0eff */
[C---:B------:R-:W-:Y:S01]  /*a3b0*/  ISETP.LT.AND P4, PT, R36.reuse, UR7, !P0 ;  /* 0x0000000724007c0c */ /* 0x040fe2000c781270 */
[----:B------:R-:W-:Y:S01]  /*a3c0*/  IMAD R36, R36, UR6, RZ ;  /* 0x0000000624247c24 */ /* 0x000fe2000f8e02ff */
[----:B------:R2:W-:Y:S01]  /*a3d0*/  @P3 STG.E.U8 desc[UR40][R4.64], R67 ;  /* 0x0000004304003986 */ /* 0x0005e2000c101128 */
[----:B------:R-:W-:-:S03]  /*a3e0*/  IADD3 R10, P3, R37, R44, RZ ;  /* 0x0000002c250a7210 */ /* 0x000fc60007f7e0ff */
[----:B------:R-:W-:Y:S01]  /*a3f0*/  @P1 STG.E.U8 desc[UR40][R6.64], R65 ;  /* 0x0000004106001986 */ /* 0x000fe2000c101128 */
[----:B------:R-:W-:-:S03]  /*a400*/  LEA.HI.X.SX32 R11, R37, R40, 0x1, P3 ;  /* 0x00000028250b7211 */ /* 0x000fc600018f0eff */
[----:B------:R3:W-:Y:S01]  /*a410*/  @P2 STG.E.U8 desc[UR40][R8.64], R43 ;  /* 0x0000002b08002986 */ /* 0x0007e2000c101128 */
[----:B-1----:R-:W-:Y:S02]  /*a420*/  IADD3 R2, P2, R36, R44, RZ ;  /* 0x0000002c24027210 */ /* 0x002fe40007f5e0ff */
[C---:B------:R-:W-:Y:S01]  /*a430*/  ISETP.LT.AND P3, PT, R35.reuse, UR7, !P0 ;  /* 0x0000000723007c0c */ /* 0x040fe2000c761270 */
[----:B------:R-:W-:Y:S01]  /*a440*/  IMAD R35, R35, UR6, RZ ;  /* 0x0000000623237c24 */ /* 0x000fe2000f8e02ff */
[C---:B------:R-:W-:Y:S01]  /*a450*/  ISETP.LT.AND P1, PT, R34.reuse, UR7, !P0 ;  /* 0x0000000722007c0c */ /* 0x040fe2000c721270 */
[----:B------:R-:W-:Y:S01]  /*a460*/  IMAD R34, R34, UR6, RZ ;  /* 0x0000000622227c24 */ /* 0x000fe2000f8e02ff */
[----:B------:R-:W-:Y:S02]  /*a470*/  LEA.HI.X.SX32 R3, R36, R40, 0x1, P2 ;  /* 0x0000002824037211 */ /* 0x000fe400010f0eff */
[C---:B------:R-:W-:Y:S01]  /*a480*/  ISETP.LT.AND P2, PT, R33.reuse, UR7, !P0 ;  /* 0x0000000721007c0c */ /* 0x040fe2000c741270 */
[----:B------:R-:W-:Y:S01]  /*a490*/  IMAD R33, R33, UR6, RZ ;  /* 0x0000000621217c24 */ /* 0x000fe2000f8e02ff */
[-C--:B--2---:R-:W-:Y:S01]  /*a4a0*/  IADD3 R4, P5, R35, R44.reuse, RZ ;  /* 0x0000002c23047210 */ /* 0x084fe20007fbe0ff */
[----:B------:R1:W-:Y:S01]  /*a4b0*/  @P6 STG.E.U8 desc[UR40][R10.64], R63 ;  /* 0x0000003f0a006986 */ /* 0x0003e2000c101128 */
[----:B---3--:R-:W-:-:S03]  /*a4c0*/  IADD3 R8, P6, R34, R44, RZ ;  /* 0x0000002c22087210 */ /* 0x008fc60007fde0ff */
[----:B------:R-:W-:Y:S01]  /*a4d0*/  @P4 STG.E.U8 desc[UR40][R2.64], R61 ;  /* 0x0000003d02004986 */ /* 0x000fe2000c101128 */
[-C--:B------:R-:W-:Y:S01]  /*a4e0*/  LEA.HI.X.SX32 R5, R35, R40.reuse, 0x1, P5 ;  /* 0x0000002823057211 */ /* 0x080fe200028f0eff */
[----:B------:R-:W-:Y:S01]  /*a4f0*/  IMAD R6, R12, UR6, RZ ;  /* 0x000000060c067c24 */ /* 0x000fe2000f8e02ff */
[----:B------:R-:W-:Y:S02]  /*a500*/  LEA.HI.X.SX32 R9, R34, R40, 0x1, P6 ;  /* 0x0000002822097211 */ /* 0x000fe400030f0eff */
[C---:B-1----:R-:W-:Y:S01]  /*a510*/  IADD3 R10, P4, R33.reuse, R44, RZ ;  /* 0x0000002c210a7210 */ /* 0x042fe20007f9e0ff */
[----:B------:R-:W-:Y:S01]  /*a520*/  @P3 STG.E.U8 desc[UR40][R4.64], R59 ;  /* 0x0000003b04003986 */ /* 0x000fe2000c101128 */
[----:B------:R-:W-:Y:S02]  /*a530*/  ISETP.LT.AND P5, PT, R12, UR7, !P0 ;  /* 0x000000070c007c0c */ /* 0x000fe4000c7a1270 */
[----:B------:R-:W-:Y:S01]  /*a540*/  LEA.HI.X.SX32 R11, R33, R40, 0x1, P4 ;  /* 0x00000028210b7211 */ /* 0x000fe200020f0eff */
[----:B------:R1:W-:Y:S01]  /*a550*/  @P1 STG.E.U8 desc[UR40][R8.64], R57 ;  /* 0x0000003908001986 */ /* 0x0003e2000c101128 */
[----:B------:R-:W-:Y:S01]  /*a560*/  IADD3 R12, P3, R6, R44, RZ ;  /* 0x0000002c060c7210 */ /* 0x000fe20007f7e0ff */
[----:B------:R-:W-:-:S02]  /*a570*/  IMAD R33, R13, UR6, RZ ;  /* 0x000000060d217c24 */ /* 0x000fc4000f8e02ff */
[----:B------:R2:W-:Y:S01]  /*a580*/  @P2 STG.E.U8 desc[UR40][R10.64], R55 ;  /* 0x000000370a002986 */ /* 0x0005e2000c101128 */
[----:B------:R-:W-:Y:S02]  /*a590*/  ISETP.LT.AND P2, PT, R13, UR7, !P0 ;  /* 0x000000070d007c0c */ /* 0x000fe4000c741270 */
[----:B------:R-:W-:Y:S02]  /*a5a0*/  LEA.HI.X.SX32 R13, R6, R40, 0x1, P3 ;  /* 0x00000028060d7211 */ /* 0x000fe400018f0eff */
[----:B------:R-:W3:Y:S01]  /*a5b0*/  LDS.128 R4, [R38] ;  /* 0x0000000026047984 */ /* 0x000ee20000000c00 */
[C---:B------:R-:W-:Y:S01]  /*a5c0*/  ISETP.LT.AND P1, PT, R32.reuse, UR7, !P0 ;  /* 0x0000000720007c0c */ /* 0x040fe2000c721270 */
[----:B------:R-:W-:Y:S01]  /*a5d0*/  IMAD R32, R32, UR6, RZ ;  /* 0x0000000620207c24 */ /* 0x000fe2000f8e02ff */
[C---:B------:R-:W-:Y:S01]  /*a5e0*/  ISETP.LT.AND P3, PT, R15.reuse, UR7, !P0 ;  /* 0x000000070f007c0c */ /* 0x040fe2000c761270 */
[----:B------:R-:W-:Y:S01]  /*a5f0*/  IMAD R15, R15, UR6, RZ ;  /* 0x000000060f0f7c24 */ /* 0x000fe2000f8e02ff */
[----:B------:R4:W-:Y:S01]  /*a600*/  @P5 STG.E.U8 desc[UR40][R12.64], R53 ;  /* 0x000000350c005986 */ /* 0x0009e2000c101128 */
[----:B-1----:R-:W-:-:S02]  /*a610*/  IADD3 R8, P6, R33, R44, RZ ;  /* 0x0000002c21087210 */ /* 0x002fc40007fde0ff */
[CC--:B------:R-:W-:Y:S02]  /*a620*/  IADD3 R2, P4, R32.reuse, R44.reuse, RZ ;  /* 0x0000002c20027210 */ /* 0x0c0fe40007f9e0ff */
[----:B--2---:R-:W-:Y:S02]  /*a630*/  IADD3 R10, P5, R15, R44, RZ ;  /* 0x0000002c0f0a7210 */ /* 0x004fe40007fbe0ff */
[-C--:B------:R-:W-:Y:S01]  /*a640*/  LEA.HI.X.SX32 R3, R32, R40.reuse, 0x1, P4 ;  /* 0x0000002820037211 */ /* 0x080fe200020f0eff */
[C---:B------:R-:W-:Y:S01]  /*a650*/  IMAD R32, R14.reuse, UR6, RZ ;  /* 0x000000060e207c24 */ /* 0x040fe2000f8e02ff */
[-C--:B------:R-:W-:Y:S02]  /*a660*/  LEA.HI.X.SX32 R9, R33, R40.reuse, 0x1, P6 ;  /* 0x0000002821097211 */ /* 0x080fe400030f0eff */
[----:B------:R-:W-:Y:S02]  /*a670*/  LEA.HI.X.SX32 R11, R15, R40, 0x1, P5 ;  /* 0x000000280f0b7211 */ /* 0x000fe400028f0eff */
[----:B------:R-:W-:Y:S01]  /*a680*/  ISETP.LT.AND P4, PT, R14, UR7, !P0 ;  /* 0x000000070e007c0c */ /* 0x000fe2000c781270 */
[----:B------:R1:W-:Y:S01]  /*a690*/  @P1 STG.E.U8 desc[UR40][R2.64], R51 ;  /* 0x0000003302001986 */ /* 0x0003e2000c101128 */
[----:B------:R-:W-:-:S03]  /*a6a0*/  IADD3 R14, P1, R32, R44, RZ ;  /* 0x0000002c200e7210 */ /* 0x000fc60007f3e0ff */
[----:B------:R2:W-:Y:S01]  /*a6b0*/  @P2 STG.E.U8 desc[UR40][R8.64], R49 ;  /* 0x0000003108002986 */ /* 0x0005e2000c101128 */
[----:B------:R-:W-:-:S03]  /*a6c0*/  ISETP.LT.AND P2, PT, R30, UR7, !P0 ;  /* 0x000000071e007c0c */ /* 0x000fc6000c741270 */
[----:B------:R5:W-:Y:S01]  /*a6d0*/  @P3 STG.E.U8 desc[UR40][R10.64], R47 ;  /* 0x0000002f0a003986 */ /* 0x000be2000c101128 */
[C---:B------:R-:W-:Y:S01]  /*a6e0*/  ISETP.LT.AND P3, PT, R31.reuse, UR7, !P0 ;  /* 0x000000071f007c0c */ /* 0x040fe2000c761270 */
[----:B------:R-:W-:Y:S01]  /*a6f0*/  IMAD R31, R31, UR6, RZ ;  /* 0x000000061f1f7c24 */ /* 0x000fe2000f8e02ff */
[----:B------:R-:W-:Y:S01]  /*a700*/  LEA.HI.X.SX32 R15, R32, R40, 0x1, P1 ;  /* 0x00000028200f7211 */ /* 0x000fe200008f0eff */
[----:B------:R-:W-:-:S03]  /*a710*/  IMAD R30, R30, UR6, RZ ;  /* 0x000000061e1e7c24 */ /* 0x000fc6000f8e02ff */
[-C--:B----4-:R-:W-:Y:S01]  /*a720*/  IADD3 R12, P1, R31, R44.reuse, RZ ;  /* 0x0000002c1f0c7210 */ /* 0x090fe20007f3e0ff */
[----:B------:R4:W-:Y:S01]  /*a730*/  @P4 STG.E.U8 desc[UR40][R14.64], R45 ;  /* 0x0000002d0e004986 */ /* 0x0009e2000c101128 */
[----:B-1----:R-:W-:Y:S02]  /*a740*/  IADD3 R2, P5, R30, R44, RZ ;  /* 0x0000002c1e027210 */ /* 0x002fe40007fbe0ff */
[C---:B------:R-:W-:Y:S01]  /*a750*/  ISETP.LT.AND P4, PT, R29.reuse, UR7, !P0 ;  /* 0x000000071d007c0c */ /* 0x040fe2000c781270 */
[----:B------:R-:W-:Y:S01]  /*a760*/  IMAD R29, R29, UR6, RZ ;  /* 0x000000061d1d7c24 */ /* 0x000fe2000f8e02ff */
[-C--:B------:R-:W-:Y:S02]  /*a770*/  LEA.HI.X.SX32 R13, R31, R40.reuse, 0x1, P1 ;  /* 0x000000281f0d7211 */ /* 0x080fe400008f0eff */
[C---:B------:R-:W-:Y:S01]  /*a780*/  ISETP.LT.AND P1, PT, R28.reuse, UR7, !P0 ;  /* 0x000000071c007c0c */ /* 0x040fe2000c721270 */
[----:B------:R-:W-:Y:S01]  /*a790*/  IMAD R28, R28, UR6, RZ ;  /* 0x000000061c1c7c24 */ /* 0x000fe2000f8e02ff */
[----:B------:R-:W-:Y:S01]  /*a7a0*/  LEA.HI.X.SX32 R3, R30, R40, 0x1, P5 ;  /* 0x000000281e037211 */ /* 0x000fe200028f0eff */
[----:B------:R1:W-:Y:S01]  /*a7b0*/  @P3 STG.E.U8 desc[UR40][R12.64], R41 ;  /* 0x000000290c003986 */ /* 0x0003e2000c101128 */
[----:B--2---:R-:W-:-:S02]  /*a7c0*/  IADD3 R8, P6, R29, R44, RZ ;  /* 0x0000002c1d087210 */ /* 0x004fc40007fde0ff */
[----:B-----5:R-:W-:Y:S01]  /*a7d0*/  IADD3 R10, P3, R28, R44, RZ ;  /* 0x0000002c1c0a7210 */ /* 0x020fe20007f7e0ff */
[----:B------:R-:W-:Y:S01]  /*a7e0*/  @P2 STG.E.U8 desc[UR40][R2.64], R39 ;  /* 0x0000002702002986 */ /* 0x000fe2000c101128 */
[C---:B------:R-:W-:Y:S01]  /*a7f0*/  ISETP.LT.AND P2, PT, R27.reuse, UR7, !P0 ;  /* 0x000000071b007c0c */ /* 0x040fe2000c741270 */
[----:B------:R-:W-:Y:S01]  /*a800*/  IMAD R27, R27, UR6, RZ ;  /* 0x000000061b1b7c24 */ /* 0x000fe2000f8e02ff */
[-C--:B------:R-:W-:Y:S02]  /*a810*/  LEA.HI.X.SX32 R9, R29, R40.reuse, 0x1, P6 ;  /* 0x000000281d097211 */ /* 0x080fe400030f0eff */
[----:B---3--:R-:W-:Y:S02]  /*a820*/  PRMT R29, R4, 0x7770, RZ ;  /* 0x00007770041d7816 */ /* 0x008fe400000000ff */
[----:B------:R-:W-:Y:S02]  /*a830*/  LEA.HI.X.SX32 R11, R28, R40, 0x1, P3 ;  /* 0x000000281c0b7211 */ /* 0x000fe400018f0eff */
[----:B----4-:R-:W-:-:S02]  /*a840*/  PRMT R15, R5, 0x7770, RZ ;  /* 0x00007770050f7816 */ /* 0x010fc400000000ff */
[C---:B-1----:R-:W-:Y:S01]  /*a850*/  IADD3 R12, P6, R27.reuse, R44, RZ ;  /* 0x0000002c1b0c7210 */ /* 0x042fe20007fde0ff */
[----:B------:R1:W-:Y:S01]  /*a860*/  @P4 STG.E.U8 desc[UR40][R8.64], R29 ;  /* 0x0000001d08004986 */ /* 0x0003e2000c101128 */
[----:B------:R-:W-:Y:S02]  /*a870*/  ISETP.LT.AND P4, PT, R26, UR7, !P0 ;  /* 0x000000071a007c0c */ /* 0x000fe4000c781270 */
[----:B------:R-:W-:Y:S01]  /*a880*/  LEA.HI.X.SX32 R13, R27, R40, 0x1, P6 ;  /* 0x000000281b0d7211 */ /* 0x000fe200030f0eff */
[----:B------:R2:W-:Y:S01]  /*a890*/  @P1 STG.E.U8 desc[UR40][R10.64], R15 ;  /* 0x0000000f0a001986 */ /* 0x0005e2000c101128 */
[C---:B------:R-:W-:Y:S01]  /*a8a0*/  ISETP.LT.AND P1, PT, R24.reuse, UR7, !P0 ;  /* 0x0000000718007c0c */ /* 0x040fe2000c721270 */
[----:B------:R-:W-:Y:S01]  /*a8b0*/  IMAD R24, R24, UR6, RZ ;  /* 0x0000000618187c24 */ /* 0x000fe2000f8e02ff */
[C---:B------:R-:W-:Y:S01]  /*a8c0*/  ISETP.LT.AND P3, PT, R25.reuse, UR7, !P0 ;  /* 0x0000000719007c0c */ /* 0x040fe2000c761270 */
[----:B------:R-:W-:Y:S01]  /*a8d0*/  IMAD R26, R26, UR6, RZ ;  /* 0x000000061a1a7c24 */ /* 0x000fe2000f8e02ff */
[----:B-1----:R-:W-:Y:S01]  /*a8e0*/  PRMT R29, R6, 0x7770, RZ ;  /* 0x00007770061d7816 */ /* 0x002fe200000000ff */
[----:B------:R-:W-:-:S03]  /*a8f0*/  IMAD R25, R25, UR6, RZ ;  /* 0x0000000619197c24 */ /* 0x000fc6000f8e02ff */
[-C--:B------:R-:W-:Y:S01]  /*a900*/  IADD3 R2, P5, R26, R44.reuse, RZ ;  /* 0x0000002c1a027210 */ /* 0x080fe20007fbe0ff */
[----:B------:R1:W-:Y:S01]  /*a910*/  @P2 STG.E.U8 desc[UR40][R12.64], R29 ;  /* 0x0000001d0c002986 */ /* 0x0003e2000c101128 */
[CC--:B--2---:R-:W-:Y:S02]  /*a920*/  IADD3 R10, P2, R24.reuse, R44.reuse, RZ ;  /* 0x0000002c180a7210 */ /* 0x0c4fe40007f5e0ff */
[----:B------:R-:W-:Y:S02]  /*a930*/  IADD3 R8, P6, R25, R44, RZ ;  /* 0x0000002c19087210 */ /* 0x000fe40007fde0ff */
[-C--:B------:R-:W-:Y:S02]  /*a940*/  LEA.HI.X.SX32 R11, R24, R40.reuse, 0x1, P2 ;  /* 0x00000028180b7211 */ /* 0x080fe400010f0eff */
[----:B------:R-:W-:Y:S02]  /*a950*/  LEA.HI.X.SX32 R3, R26, R40, 0x1, P5 ;  /* 0x000000281a037211 */ /* 0x000fe400028f0eff */
[----:B------:R-:W-:-:S02]  /*a960*/  PRMT R27, R7, 0x7770, RZ ;  /* 0x00007770071b7816 */ /* 0x000fc400000000ff */
[C---:B------:R-:W-:Y:S01]  /*a970*/  ISETP.LT.AND P2, PT, R23.reuse, UR7, !P0 ;  /* 0x0000000717007c0c */ /* 0x040fe2000c741270 */
[----:B------:R-:W-:Y:S01]  /*a980*/  IMAD R23, R23, UR6, RZ ;  /* 0x0000000617177c24 */ /* 0x000fe2000f8e02ff */
[----:B------:R-:W-:Y:S02]  /*a990*/  LEA.HI.X.SX32 R9, R25, R40, 0x1, P6 ;  /* 0x0000002819097211 */ /* 0x000fe400030f0eff */
[----:B------:R-:W-:Y:S02]  /*a9a0*/  PRMT R15, R4, 0x7771, RZ ;  /* 0x00007771040f7816 */ /* 0x000fe400000000ff */
[----:B------:R-:W-:Y:S01]  /*a9b0*/  PRMT R25, R5, 0x7771, RZ ;  /* 0x0000777105197816 */ /* 0x000fe200000000ff */
[----:B------:R-:W-:Y:S01]  /*a9c0*/  @P4 STG.E.U8 desc[UR40][R2.64], R27 ;  /* 0x0000001b02004986 */ /* 0x000fe2000c101128 */
[----:B-1----:R-:W-:-:S03]  /*a9d0*/  IADD3 R12, P5, R23, R44, RZ ;  /* 0x0000002c170c7210 */ /* 0x002fc60007fbe0ff */
[----:B------:R1:W-:Y:S01]  /*a9e0*/  @P3 STG.E.U8 desc[UR40][R8.64], R15 ;  /* 0x0000000f08003986 */ /* 0x0003e2000c101128 */
[----:B------:R-:W-:-:S03]  /*a9f0*/  ISETP.LT.AND P3, PT, R21, UR7, !P0 ;  /* 0x0000000715007c0c */ /* 0x000fc6000c761270 */
[----:B------:R2:W-:Y:S01]  /*aa00*/  @P1 STG.E.U8 desc[UR40][R10.64], R25 ;  /* 0x000000190a001986 */ /* 0x0005e2000c101128 */
[C---:B------:R-:W-:Y:S01]  /*aa10*/  ISETP.LT.AND P1, PT, R22.reuse, UR7, !P0 ;  /* 0x0000000716007c0c */ /* 0x040fe2000c721270 */
[----:B------:R-:W-:Y:S01]  /*aa20*/  IMAD R22, R22, UR6, RZ ;  /* 0x0000000616167c24 */ /* 0x000fe2000f8e02ff */
[C---:B------:R-:W-:Y:S01]  /*aa30*/  ISETP.LT.AND P4, PT, R20.reuse, UR7, !P0 ;  /* 0x0000000714007c0c */ /* 0x040fe2000c781270 */
[----:B------:R-:W-:Y:S01]  /*aa40*/  IMAD R21, R21, UR6, RZ ;  /* 0x0000000615157c24 */ /* 0x000fe2000f8e02ff */
[----:B------:R-:W-:Y:S01]  /*aa50*/  LEA.HI.X.SX32 R13, R23, R40, 0x1, P5 ;  /* 0x00000028170d7211 */ /* 0x000fe200028f0eff */
[----:B------:R-:W-:Y:S01]  /*aa60*/  IMAD R20, R20, UR6, RZ ;  /* 0x0000000614147c24 */ /* 0x000fe2000f8e02ff */
[----:B-1----:R-:W-:Y:S02]  /*aa70*/  PRMT R15, R6, 0x7771, RZ ;  /* 0x00007771060f7816 */ /* 0x002fe400000000ff */
[-C--:B------:R-:W-:Y:S02]  /*aa80*/  IADD3 R2, P6, R22, R44.reuse, RZ ;  /* 0x0000002c16027210 */ /* 0x080fe40007fde0ff */
[-C--:B------:R-:W-:Y:S01]  /*aa90*/  IADD3 R8, P5, R21, R44.reuse, RZ ;  /* 0x0000002c15087210 */ /* 0x080fe20007fbe0ff */
[----:B------:R1:W-:Y:S01]  /*aaa0*/  @P2 STG.E.U8 desc[UR40][R12.64], R15 ;  /* 0x0000000f0c002986 */ /* 0x0003e2000c101128 */
[----:B--2---:R-:W-:-:S02]  /*aab0*/  IADD3 R10, P2, R20, R44, RZ ;  /* 0x0000002c140a7210 */ /* 0x004fc40007f5e0ff */
[-C--:B------:R-:W-:Y:S02]  /*aac0*/  LEA.HI.X.SX32 R3, R22, R40.reuse, 0x1, P6 ;  /* 0x0000002816037211 */ /* 0x080fe400030f0eff */
[----:B------:R-:W-:Y:S02]  /*aad0*/  PRMT R25, R7, 0x7771, RZ ;  /* 0x0000777107197816 */ /* 0x000fe400000000ff */
[-C--:B------:R-:W-:Y:S02]  /*aae0*/  LEA.HI.X.SX32 R9, R21, R40.reuse, 0x1, P5 ;  /* 0x0000002815097211 */ /* 0x080fe400028f0eff */
[----:B------:R-:W-:Y:S02]  /*aaf0*/  PRMT R23, R4, 0x7772, RZ ;  /* 0x0000777204177816 */ /* 0x000fe400000000ff */
[----:B------:R-:W-:Y:S02]  /*ab00*/  LEA.HI.X.SX32 R11, R20, R40, 0x1, P2 ;  /* 0x00000028140b7211 */ /* 0x000fe400010f0eff */
[----:B------:R-:W-:Y:S01]  /*ab10*/  PRMT R21, R5, 0x7772, RZ ;  /* 0x0000777205157816 */ /* 0x000fe200000000ff */
[----:B------:R-:W-:Y:S04]  /*ab20*/  @P1 STG.E.U8 desc[UR40][R2.64], R25 ;  /* 0x0000001902001986 */ /* 0x000fe8000c101128 */
[----:B------:R2:W-:Y:S04]  /*ab30*/  @P3 STG.E.U8 desc[UR40][R8.64], R23 ;  /* 0x0000001708003986 */ /* 0x0005e8000c101128 */
[----:B------:R3:W-:Y:S01]  /*ab40*/  @P4 STG.E.U8 desc[UR40][R10.64], R21 ;  /* 0x000000150a004986 */ /* 0x0007e2000c101128 */
[C---:B------:R-:W-:Y:S01]  /*ab50*/  ISETP.LT.AND P4, PT, R18.reuse, UR7, !P0 ;  /* 0x0000000712007c0c */ /* 0x040fe2000c781270 */
[----:B------:R-:W-:Y:S01]  /*ab60*/  IMAD R18, R18, UR6, RZ ;  /* 0x0000000612127c24 */ /* 0x000fe2000f8e02ff */
[C---:B------:R-:W-:Y:S01]  /*ab70*/  ISETP.LT.AND P3, PT, R16.reuse, UR7, !P0 ;  /* 0x0000000710007c0c */ /* 0x040fe2000c761270 */
[----:B------:R-:W-:-:S02]  /*ab80*/  IMAD R16, R16, UR6, RZ ;  /* 0x0000000610107c24 */ /* 0x000fc4000f8e02ff */
[----:B-1----:R-:W-:Y:S01]  /*ab90*/  IMAD R15, R0, UR6, RZ ;  /* 0x00000006000f7c24 */ /* 0x002fe2000f8e02ff */
[-C--:B--2---:R-:W-:Y:S02]  /*aba0*/  IADD3 R8, P1, R18, R44.reuse, RZ ;  /* 0x0000002c12087210 */ /* 0x084fe40007f3e0ff */
[C---:B------:R-:W-:Y:S01]  /*abb0*/  ISETP.LT.AND P5, PT, R19.reuse, UR7, !P0 ;  /* 0x0000000713007c0c */ /* 0x040fe2000c7a1270 */
[----:B------:R-:W-:Y:S01]  /*abc0*/  IMAD R19, R19, UR6, RZ ;  /* 0x0000000613137c24 */ /* 0x000fe2000f8e02ff */
[----:B---3--:R-:W-:Y:S02]  /*abd0*/  IADD3 R10, P2, R16, R44, RZ ;  /* 0x0000002c100a7210 */ /* 0x008fe40007f5e0ff */
[----:B------:R-:W-:Y:S02]  /*abe0*/  LEA.HI.X.SX32 R9, R18, R40, 0x1, P1 ;  /* 0x0000002812097211 */ /* 0x000fe400008f0eff */
[-C--:B------:R-:W-:Y:S01]  /*abf0*/  IADD3 R14, P1, R15, R44.reuse, RZ ;  /* 0x0000002c0f0e7210 */ /* 0x080fe20007f3e0ff */
[----:B------:R-:W-:Y:S01]  /*ac00*/  IMAD R13, R46, UR6, RZ ;  /* 0x000000062e0d7c24 */ /* 0x000fe2000f8e02ff */
[----:B------:R-:W-:-:S02]  /*ac10*/  IADD3 R2, P6, R19, R44, RZ ;  /* 0x0000002c13027210 */ /* 0x000fc40007fde0ff */
[-C--:B------:R-:W-:Y:S02]  /*ac20*/  LEA.HI.X.SX32 R11, R16, R40.reuse, 0x1, P2 ;  /* 0x00000028100b7211 */ /* 0x080fe400010f0eff */
[----:B------:R-:W-:Y:S02]  /*ac30*/  ISETP.LT.AND P2, PT, R46, UR7, !P0 ;  /* 0x000000072e007c0c */ /* 0x000fe4000c741270 */
[-C--:B------:R-:W-:Y:S02]  /*ac40*/  LEA.HI.X.SX32 R15, R15, R40.reuse, 0x1, P1 ;  /* 0x000000280f0f7211 */ /* 0x080fe400008f0eff */
[----:B------:R-:W-:Y:S02]  /*ac50*/  ISETP.LT.AND P1, PT, R0, UR7, !P0 ;  /* 0x0000000700007c0c */ /* 0x000fe4000c721270 */
[----:B------:R-:W-:Y:S02]  /*ac60*/  ISETP.LT.AND P0, PT, R17, UR7, !P0 ;  /* 0x0000000711007c0c */ /* 0x000fe4000c701270 */
[----:B------:R-:W-:-:S02]  /*ac70*/  LEA.HI.X.SX32 R3, R19, R40, 0x1, P6 ;  /* 0x0000002813037211 */ /* 0x000fc400030f0eff */
[----:B------:R-:W-:Y:S02]  /*ac80*/  IADD3 R12, P6, R13, R44, RZ ;  /* 0x0000002c0d0c7210 */ /* 0x000fe40007fde0ff */
[----:B------:R-:W-:Y:S02]  /*ac90*/  PRMT R25, R6, 0x7772, RZ ;  /* 0x0000777206197816 */ /* 0x000fe400000000ff */
[----:B------:R-:W-:Y:S01]  /*aca0*/  PRMT R23, R7, 0x7772, RZ ;  /* 0x0000777207177816 */ /* 0x000fe200000000ff */
[----:B------:R-:W-:Y:S01]  /*acb0*/  IMAD R20, R17, UR6, RZ ;  /* 0x0000000611147c24 */ /* 0x000fe2000f8e02ff */
[----:B------:R-:W-:Y:S02]  /*acc0*/  PRMT R21, R4, 0x7773, RZ ;  /* 0x0000777304157816 */ /* 0x000fe400000000ff */
[----:B------:R-:W-:Y:S02]  /*acd0*/  LEA.HI.X.SX32 R13, R13, R40, 0x1, P6 ;  /* 0x000000280d0d7211 */ /* 0x000fe400030f0eff */
[----:B------:R-:W-:Y:S01]  /*ace0*/  PRMT R19, R5, 0x7773, RZ ;  /* 0x0000777305137816 */ /* 0x000fe200000000ff */
[----:B------:R1:W-:Y:S01]  /*acf0*/  @P5 STG.E.U8 desc[UR40][R2.64], R25 ;  /* 0x0000001902005986 */ /* 0x0003e2000c101128 */
[----:B------:R-:W-:-:S03]  /*ad00*/  PRMT R5, R6, 0x7773, RZ ;  /* 0x0000777306057816 */ /* 0x000fc600000000ff */
[----:B------:R1:W-:Y:S01]  /*ad10*/  @P4 STG.E.U8 desc[UR40][R8.64], R23 ;  /* 0x0000001708004986 */ /* 0x0003e2000c101128 */
[----:B------:R-:W-:-:S03]  /*ad20*/  IADD3 R16, P6, R20, R44, RZ ;  /* 0x0000002c14107210 */ /* 0x000fc60007fde0ff */
[----:B------:R1:W-:Y:S04]  /*ad30*/  @P3 STG.E.U8 desc[UR40][R10.64], R21 ;  /* 0x000000150a003986 */ /* 0x0003e8000c101128 */
[----:B------:R1:W-:Y:S01]  /*ad40*/  @P2 STG.E.U8 desc[UR40][R12.64], R19 ;  /* 0x000000130c002986 */ /* 0x0003e2000c101128 */
[----:B------:R-:W-:-:S03]  /*ad50*/  LEA.HI.X.SX32 R17, R20, R40, 0x1, P6 ;  /* 0x0000002814117211 */ /* 0x000fc600030f0eff */
[----:B------:R1:W-:Y:S01]  /*ad60*/  @P1 STG.E.U8 desc[UR40][R14.64], R5 ;  /* 0x000000050e001986 */ /* 0x0003e2000c101128 */
[----:B------:R-:W-:Y:S01]  /*ad70*/  PRMT R7, R7, 0x7773, RZ ;  /* 0x0000777307077816 */ /* 0x000fe200000000ff */
[----:B------:R-:W-:Y:S06]  /*ad80*/  @!P0 EXIT ;  /* 0x000000000000894d */ /* 0x000fec0003800000 */
[----:B------:R-:W-:Y:S01]  /*ad90*/  STG.E.U8 desc[UR40][R16.64], R7 ;  /* 0x0000000710007986 */ /* 0x000fe2000c101128 */
[----:B------:R-:W-:Y:S05]  /*ada0*/  EXIT ;  /* 0x000000000000794d */ /* 0x000fea0003800000 */
.L_x_3:
[----:B------:R-:W-:-:S00]  /*adb0*/  BRA `(.L_x_3) ;  /* 0xfffffffc00fc7947 */ /* 0x000fc0000383ffff */
[----:B------:R-:W-:-:S00]  /*adc0*/  NOP ;  /* 0x0000000000007918 */ /* 0x000fc00000000000 */
        /* <DEDUP_REMOVED lines=11> */
.L_x_4:


//--------------------- .nv.shared.matmul_kernel  --------------------------
	.section	.nv.shared.matmul_kernel,"aw",@nobits
	.sectionflags	@""
	.align	16
	.zero		1024


//--------------------- .nv.shared.reserved.0     --------------------------
	.section	.nv.shared.reserved.0,"aw",@nobits
	.weak		__nv_reservedSMEM_offset_0_alias
	.size		__nv_reservedSMEM_offset_0_alias, 0, 0
	.other		__nv_reservedSMEM_offset_0_alias,@"STO_CUDA_RESERVED_SHARED STV_DEFAULT"
__nv_reservedSMEM_offset_0_alias:
	.zero		0


//--------------------- .nv.constant0.matmul_kernel --------------------------
	.section	.nv.constant0.matmul_kernel,"a",@progbits
	.sectionflags	@""
	.align	4
.nv.constant0.matmul_kernel:
	.zero		608


//--------------------- SYMBOLS --------------------------

	.type		.nv.reservedSmem.offset0,@object
	.size		.nv.reservedSmem.offset0,0x4
